//
// Generated by NVIDIA NVVM Compiler
//
// Compiler Build ID: CL-36424714
// Cuda compilation tools, release 13.0, V13.0.88
// Based on NVVM 20.0.0
//

.version 9.0
.target sm_100
.address_size 64

	// .globl	_Z8fftShiftiiiP7double2S0_b
.func  (.param .align 16 .b8 func_retval0[16]) __internal_trig_reduction_slowpathd
(
	.param .b64 __internal_trig_reduction_slowpathd_param_0
)
;
.global .align 8 .b8 __cudart_i2opi_d[144] = {8, 93, 141, 31, 177, 95, 251, 107, 234, 146, 82, 138, 247, 57, 7, 61, 123, 241, 229, 235, 199, 186, 39, 117, 45, 234, 95, 158, 102, 63, 70, 79, 183, 9, 203, 39, 207, 126, 54, 109, 31, 109, 10, 90, 139, 17, 47, 239, 15, 152, 5, 222, 255, 151, 248, 31, 59, 40, 249, 189, 139, 95, 132, 156, 244, 57, 83, 131, 57, 214, 145, 57, 65, 126, 95, 180, 38, 112, 156, 233, 132, 68, 187, 46, 245, 53, 130, 232, 62, 167, 41, 177, 28, 235, 29, 254, 28, 146, 209, 9, 234, 46, 73, 6, 224, 210, 77, 66, 58, 110, 36, 183, 97, 197, 187, 222, 171, 99, 81, 254, 65, 144, 67, 60, 153, 149, 98, 219, 192, 221, 52, 245, 209, 87, 39, 252, 41, 21, 68, 78, 110, 131, 249, 162};

.visible .entry _Z8fftShiftiiiP7double2S0_b(
	.param .u32 _Z8fftShiftiiiP7double2S0_b_param_0,
	.param .u32 _Z8fftShiftiiiP7double2S0_b_param_1,
	.param .u32 _Z8fftShiftiiiP7double2S0_b_param_2,
	.param .u64 .ptr .align 1 _Z8fftShiftiiiP7double2S0_b_param_3,
	.param .u64 .ptr .align 1 _Z8fftShiftiiiP7double2S0_b_param_4,
	.param .u8 _Z8fftShiftiiiP7double2S0_b_param_5
)
{
	.reg .pred 	%p<4>;
	.reg .b16 	%rs<2>;
	.reg .b32 	%r<34>;
	.reg .b64 	%rd<9>;
	.reg .b64 	%fd<7>;

	ld.param.u32 	%r8, [_Z8fftShiftiiiP7double2S0_b_param_0];
	ld.param.u32 	%r9, [_Z8fftShiftiiiP7double2S0_b_param_1];
	ld.param.u32 	%r10, [_Z8fftShiftiiiP7double2S0_b_param_2];
	ld.param.u64 	%rd3, [_Z8fftShiftiiiP7double2S0_b_param_3];
	ld.param.u64 	%rd4, [_Z8fftShiftiiiP7double2S0_b_param_4];
	ld.param.s8 	%rs1, [_Z8fftShiftiiiP7double2S0_b_param_5];
	mov.u32 	%r11, %tid.x;
	mov.u32 	%r12, %ctaid.x;
	mov.u32 	%r1, %ntid.x;
	mad.lo.s32 	%r33, %r12, %r1, %r11;
	setp.ge.s32 	%p1, %r33, %r8;
	@%p1 bra 	$L__BB0_3;
	mul.lo.s32 	%r13, %r10, %r9;
	cvt.rn.f64.s32 	%fd2, %r13;
	setp.eq.s16 	%p2, %rs1, 1;
	selp.f64 	%fd1, %fd2, 0d3FF0000000000000, %p2;
	shr.u32 	%r14, %r9, 31;
	add.s32 	%r15, %r9, %r14;
	shr.s32 	%r16, %r15, 1;
	neg.s32 	%r3, %r16;
	shr.u32 	%r17, %r10, 31;
	add.s32 	%r18, %r10, %r17;
	shr.s32 	%r19, %r18, 1;
	neg.s32 	%r4, %r19;
	mov.u32 	%r20, %nctaid.x;
	mul.lo.s32 	%r5, %r1, %r20;
	cvta.to.global.u64 	%rd1, %rd3;
	cvta.to.global.u64 	%rd2, %rd4;
$L__BB0_2:
	div.s32 	%r21, %r33, %r9;
	mul.lo.s32 	%r22, %r21, %r9;
	sub.s32 	%r23, %r33, %r22;
	add.s32 	%r24, %r23, %r3;
	shr.s32 	%r25, %r24, 31;
	and.b32  	%r26, %r25, %r9;
	add.s32 	%r27, %r26, %r24;
	add.s32 	%r28, %r21, %r4;
	shr.s32 	%r29, %r28, 31;
	and.b32  	%r30, %r29, %r10;
	add.s32 	%r31, %r30, %r28;
	mad.lo.s32 	%r32, %r31, %r9, %r27;
	mul.wide.s32 	%rd5, %r32, 16;
	add.s64 	%rd6, %rd1, %rd5;
	ld.global.v2.f64 	{%fd3, %fd4}, [%rd6];
	div.rn.f64 	%fd5, %fd3, %fd1;
	mul.wide.s32 	%rd7, %r33, 16;
	add.s64 	%rd8, %rd2, %rd7;
	div.rn.f64 	%fd6, %fd4, %fd1;
	st.global.v2.f64 	[%rd8], {%fd5, %fd6};
	add.s32 	%r33, %r33, %r5;
	setp.lt.s32 	%p3, %r33, %r8;
	@%p3 bra 	$L__BB0_2;
$L__BB0_3:
	ret;

}
	// .globl	_Z20depth_sources_kernelP7double2PhS1_Pdiddddiiij
.visible .entry _Z20depth_sources_kernelP7double2PhS1_Pdiddddiiij(
	.param .u64 .ptr .align 1 _Z20depth_sources_kernelP7double2PhS1_Pdiddddiiij_param_0,
	.param .u64 .ptr .align 1 _Z20depth_sources_kernelP7double2PhS1_Pdiddddiiij_param_1,
	.param .u64 .ptr .align 1 _Z20depth_sources_kernelP7double2PhS1_Pdiddddiiij_param_2,
	.param .u64 .ptr .align 1 _Z20depth_sources_kernelP7double2PhS1_Pdiddddiiij_param_3,
	.param .u32 _Z20depth_sources_kernelP7double2PhS1_Pdiddddiiij_param_4,
	.param .f64 _Z20depth_sources_kernelP7double2PhS1_Pdiddddiiij_param_5,
	.param .f64 _Z20depth_sources_kernelP7double2PhS1_Pdiddddiiij_param_6,
	.param .f64 _Z20depth_sources_kernelP7double2PhS1_Pdiddddiiij_param_7,
	.param .f64 _Z20depth_sources_kernelP7double2PhS1_Pdiddddiiij_param_8,
	.param .u32 _Z20depth_sources_kernelP7double2PhS1_Pdiddddiiij_param_9,
	.param .u32 _Z20depth_sources_kernelP7double2PhS1_Pdiddddiiij_param_10,
	.param .u32 _Z20depth_sources_kernelP7double2PhS1_Pdiddddiiij_param_11,
	.param .u32 _Z20depth_sources_kernelP7double2PhS1_Pdiddddiiij_param_12
)
{
	.reg .pred 	%p<5>;
	.reg .b16 	%rs<4>;
	.reg .b32 	%r<11>;
	.reg .b64 	%rd<17>;
	.reg .b64 	%fd<29>;

	ld.param.u64 	%rd1, [_Z20depth_sources_kernelP7double2PhS1_Pdiddddiiij_param_0];
	ld.param.u64 	%rd2, [_Z20depth_sources_kernelP7double2PhS1_Pdiddddiiij_param_1];
	ld.param.u64 	%rd3, [_Z20depth_sources_kernelP7double2PhS1_Pdiddddiiij_param_2];
	ld.param.u64 	%rd4, [_Z20depth_sources_kernelP7double2PhS1_Pdiddddiiij_param_3];
	ld.param.u32 	%r2, [_Z20depth_sources_kernelP7double2PhS1_Pdiddddiiij_param_4];
	ld.param.f64 	%fd4, [_Z20depth_sources_kernelP7double2PhS1_Pdiddddiiij_param_5];
	ld.param.f64 	%fd5, [_Z20depth_sources_kernelP7double2PhS1_Pdiddddiiij_param_6];
	ld.param.f64 	%fd6, [_Z20depth_sources_kernelP7double2PhS1_Pdiddddiiij_param_7];
	ld.param.f64 	%fd7, [_Z20depth_sources_kernelP7double2PhS1_Pdiddddiiij_param_8];
	ld.param.u32 	%r5, [_Z20depth_sources_kernelP7double2PhS1_Pdiddddiiij_param_9];
	ld.param.u32 	%r6, [_Z20depth_sources_kernelP7double2PhS1_Pdiddddiiij_param_10];
	ld.param.u32 	%r3, [_Z20depth_sources_kernelP7double2PhS1_Pdiddddiiij_param_11];
	ld.param.u32 	%r4, [_Z20depth_sources_kernelP7double2PhS1_Pdiddddiiij_param_12];
	mov.u32 	%r7, %tid.x;
	mov.u32 	%r8, %ctaid.x;
	mov.u32 	%r9, %ntid.x;
	mad.lo.s32 	%r1, %r8, %r9, %r7;
	mul.lo.s32 	%r10, %r6, %r5;
	setp.ge.s32 	%p1, %r1, %r10;
	@%p1 bra 	$L__BB1_5;
	cvta.to.global.u64 	%rd5, %rd2;
	cvt.s64.s32 	%rd6, %r1;
	add.s64 	%rd7, %rd5, %rd6;
	ld.global.u8 	%rs1, [%rd7];
	setp.ne.s32 	%p2, %r3, 1;
	@%p2 bra 	$L__BB1_3;
	cvta.to.global.u64 	%rd11, %rd4;
	mul.wide.s32 	%rd12, %r1, 8;
	add.s64 	%rd13, %rd11, %rd12;
	ld.global.f64 	%fd28, [%rd13];
	bra.uni 	$L__BB1_4;
$L__BB1_3:
	cvt.rn.f64.u32 	%fd8, %r4;
	cvta.to.global.u64 	%rd9, %rd3;
	add.s64 	%rd10, %rd9, %rd6;
	ld.global.u8 	%rs2, [%rd10];
	cvt.rn.f64.u16 	%fd9, %rs2;
	sub.f64 	%fd28, %fd8, %fd9;
$L__BB1_4:
	setp.eq.s16 	%p3, %rs1, 0;
	selp.f64 	%fd10, 0d0000000000000000, 0d3FF0000000000000, %p3;
	cvt.rn.f64.u16 	%fd11, %rs1;
	div.rn.f64 	%fd12, %fd11, 0d406FE00000000000;
	mul.f64 	%fd13, %fd12, %fd10;
	cvt.rn.f64.s32 	%fd14, %r2;
	setp.eq.f64 	%p4, %fd28, %fd14;
	selp.f64 	%fd15, 0d3FF0000000000000, 0d0000000000000000, %p4;
	mul.f64 	%fd16, %fd15, %fd13;
	cvta.to.global.u64 	%rd14, %rd1;
	mul.wide.s32 	%rd15, %r1, 16;
	add.s64 	%rd16, %rd14, %rd15;
	mul.f64 	%fd17, %fd4, %fd6;
	mul.f64 	%fd18, %fd5, %fd7;
	sub.f64 	%fd19, %fd17, %fd18;
	mul.f64 	%fd20, %fd4, %fd7;
	fma.rn.f64 	%fd21, %fd5, %fd6, %fd20;
	ld.global.f64 	%fd22, [%rd16+8];
	mul.f64 	%fd23, %fd19, %fd16;
	mul.f64 	%fd24, %fd21, %fd22;
	sub.f64 	%fd25, %fd23, %fd24;
	mul.f64 	%fd26, %fd19, %fd22;
	fma.rn.f64 	%fd27, %fd21, %fd16, %fd26;
	st.global.v2.f64 	[%rd16], {%fd25, %fd27};
$L__BB1_5:
	ret;

}
	// .globl	_Z28propagation_angularsp_kernelP7double2S0_iiddddddd
.visible .entry _Z28propagation_angularsp_kernelP7double2S0_iiddddddd(
	.param .u64 .ptr .align 1 _Z28propagation_angularsp_kernelP7double2S0_iiddddddd_param_0,
	.param .u64 .ptr .align 1 _Z28propagation_angularsp_kernelP7double2S0_iiddddddd_param_1,
	.param .u32 _Z28propagation_angularsp_kernelP7double2S0_iiddddddd_param_2,
	.param .u32 _Z28propagation_angularsp_kernelP7double2S0_iiddddddd_param_3,
	.param .f64 _Z28propagation_angularsp_kernelP7double2S0_iiddddddd_param_4,
	.param .f64 _Z28propagation_angularsp_kernelP7double2S0_iiddddddd_param_5,
	.param .f64 _Z28propagation_angularsp_kernelP7double2S0_iiddddddd_param_6,
	.param .f64 _Z28propagation_angularsp_kernelP7double2S0_iiddddddd_param_7,
	.param .f64 _Z28propagation_angularsp_kernelP7double2S0_iiddddddd_param_8,
	.param .f64 _Z28propagation_angularsp_kernelP7double2S0_iiddddddd_param_9,
	.param .f64 _Z28propagation_angularsp_kernelP7double2S0_iiddddddd_param_10
)
{
	.reg .pred 	%p<9>;
	.reg .b32 	%r<43>;
	.reg .b32 	%f<3>;
	.reg .b64 	%rd<9>;
	.reg .b64 	%fd<113>;

	ld.param.u64 	%rd1, [_Z28propagation_angularsp_kernelP7double2S0_iiddddddd_param_0];
	ld.param.u64 	%rd2, [_Z28propagation_angularsp_kernelP7double2S0_iiddddddd_param_1];
	ld.param.u32 	%r8, [_Z28propagation_angularsp_kernelP7double2S0_iiddddddd_param_2];
	ld.param.u32 	%r9, [_Z28propagation_angularsp_kernelP7double2S0_iiddddddd_param_3];
	ld.param.f64 	%fd24, [_Z28propagation_angularsp_kernelP7double2S0_iiddddddd_param_4];
	ld.param.f64 	%fd25, [_Z28propagation_angularsp_kernelP7double2S0_iiddddddd_param_5];
	ld.param.f64 	%fd26, [_Z28propagation_angularsp_kernelP7double2S0_iiddddddd_param_6];
	ld.param.f64 	%fd27, [_Z28propagation_angularsp_kernelP7double2S0_iiddddddd_param_7];
	ld.param.f64 	%fd28, [_Z28propagation_angularsp_kernelP7double2S0_iiddddddd_param_8];
	ld.param.f64 	%fd29, [_Z28propagation_angularsp_kernelP7double2S0_iiddddddd_param_9];
	ld.param.f64 	%fd30, [_Z28propagation_angularsp_kernelP7double2S0_iiddddddd_param_10];
	mov.u32 	%r10, %tid.x;
	mov.u32 	%r11, %ctaid.x;
	mov.u32 	%r12, %ntid.x;
	mad.lo.s32 	%r1, %r11, %r12, %r10;
	mul.lo.s32 	%r13, %r9, %r8;
	setp.ge.s32 	%p1, %r1, %r13;
	@%p1 bra 	$L__BB2_13;
	div.s32 	%r14, %r1, %r8;
	mul.lo.s32 	%r15, %r14, %r8;
	sub.s32 	%r16, %r1, %r15;
	add.f64 	%fd31, %fd24, %fd24;
	rcp.rn.f64 	%fd32, %fd31;
	rcp.rn.f64 	%fd33, %fd26;
	cvt.rn.f64.s32 	%fd34, %r16;
	mul.f64 	%fd35, %fd33, %fd34;
	sub.f64 	%fd1, %fd35, %fd32;
	add.f64 	%fd36, %fd25, %fd25;
	rcp.rn.f64 	%fd37, %fd36;
	rcp.rn.f64 	%fd38, %fd27;
	sub.f64 	%fd39, %fd37, %fd38;
	cvt.rn.f64.s32 	%fd40, %r14;
	mul.f64 	%fd41, %fd38, %fd40;
	sub.f64 	%fd2, %fd39, %fd41;
	mul.f64 	%fd42, %fd28, %fd1;
	mul.f64 	%fd43, %fd42, %fd42;
	mov.f64 	%fd44, 0d3FF0000000000000;
	sub.f64 	%fd45, %fd44, %fd43;
	mul.f64 	%fd46, %fd28, %fd2;
	mul.f64 	%fd47, %fd46, %fd46;
	sub.f64 	%fd48, %fd45, %fd47;
	sqrt.rn.f64 	%fd49, %fd48;
	mul.f64 	%fd50, %fd29, %fd30;
	mul.f64 	%fd3, %fd50, %fd49;
	mov.f64 	%fd51, 0d4338000000000000;
	{
	.reg .b32 %temp; 
	mov.b64 	{%r2, %temp}, %fd51;
	}
	mov.f64 	%fd52, 0dC338000000000000;
	add.rn.f64 	%fd53, %fd51, %fd52;
	fma.rn.f64 	%fd54, %fd53, 0dBFE62E42FEFA39EF, 0d0000000000000000;
	fma.rn.f64 	%fd55, %fd53, 0dBC7ABC9E3B39803F, %fd54;
	fma.rn.f64 	%fd56, %fd55, 0d3E5ADE1569CE2BDF, 0d3E928AF3FCA213EA;
	fma.rn.f64 	%fd57, %fd56, %fd55, 0d3EC71DEE62401315;
	fma.rn.f64 	%fd58, %fd57, %fd55, 0d3EFA01997C89EB71;
	fma.rn.f64 	%fd59, %fd58, %fd55, 0d3F2A01A014761F65;
	fma.rn.f64 	%fd60, %fd59, %fd55, 0d3F56C16C1852B7AF;
	fma.rn.f64 	%fd61, %fd60, %fd55, 0d3F81111111122322;
	fma.rn.f64 	%fd62, %fd61, %fd55, 0d3FA55555555502A1;
	fma.rn.f64 	%fd63, %fd62, %fd55, 0d3FC5555555555511;
	fma.rn.f64 	%fd64, %fd63, %fd55, 0d3FE000000000000B;
	fma.rn.f64 	%fd65, %fd64, %fd55, 0d3FF0000000000000;
	fma.rn.f64 	%fd66, %fd65, %fd55, 0d3FF0000000000000;
	{
	.reg .b32 %temp; 
	mov.b64 	{%r3, %temp}, %fd66;
	}
	{
	.reg .b32 %temp; 
	mov.b64 	{%temp, %r4}, %fd66;
	}
	shl.b32 	%r17, %r2, 20;
	add.s32 	%r18, %r17, %r4;
	mov.b64 	%fd107, {%r3, %r18};
	mov.f64 	%fd67, 0d0000000000000000;
	{
	.reg .b32 %temp; 
	mov.b64 	{%temp, %r19}, %fd67;
	}
	mov.b32 	%f2, %r19;
	abs.f32 	%f1, %f2;
	setp.lt.f32 	%p2, %f1, 0f4086232B;
	@%p2 bra 	$L__BB2_4;
	setp.geu.f32 	%p3, %f1, 0f40874800;
	mov.f64 	%fd107, 0d7FF0000000000000;
	@%p3 bra 	$L__BB2_4;
	shr.u32 	%r20, %r2, 31;
	add.s32 	%r21, %r2, %r20;
	shr.s32 	%r22, %r21, 1;
	shl.b32 	%r23, %r22, 20;
	add.s32 	%r24, %r4, %r23;
	mov.b64 	%fd69, {%r3, %r24};
	sub.s32 	%r25, %r2, %r22;
	shl.b32 	%r26, %r25, 20;
	add.s32 	%r27, %r26, 1072693248;
	mov.b32 	%r28, 0;
	mov.b64 	%fd70, {%r28, %r27};
	mul.f64 	%fd107, %fd70, %fd69;
$L__BB2_4:
	abs.f64 	%fd7, %fd3;
	setp.neu.f64 	%p4, %fd7, 0d7FF0000000000000;
	@%p4 bra 	$L__BB2_6;
	mov.f64 	%fd76, 0d0000000000000000;
	mul.rn.f64 	%fd108, %fd3, %fd76;
	mov.b32 	%r42, 0;
	bra.uni 	$L__BB2_8;
$L__BB2_6:
	mul.f64 	%fd71, %fd3, 0d3FE45F306DC9C883;
	cvt.rni.s32.f64 	%r42, %fd71;
	cvt.rn.f64.s32 	%fd72, %r42;
	fma.rn.f64 	%fd73, %fd72, 0dBFF921FB54442D18, %fd3;
	fma.rn.f64 	%fd74, %fd72, 0dBC91A62633145C00, %fd73;
	fma.rn.f64 	%fd108, %fd72, 0dB97B839A252049C0, %fd74;
	setp.ltu.f64 	%p5, %fd7, 0d41E0000000000000;
	@%p5 bra 	$L__BB2_8;
	{ // callseq 0, 0
	.param .b64 param0;
	st.param.f64 	[param0], %fd3;
	.param .align 16 .b8 retval0[16];
	call.uni (retval0), 
	__internal_trig_reduction_slowpathd, 
	(
	param0
	);
	ld.param.f64 	%fd108, [retval0];
	ld.param.b32 	%r42, [retval0+8];
	} // callseq 0
$L__BB2_8:
	mul.rn.f64 	%fd77, %fd108, %fd108;
	fma.rn.f64 	%fd78, %fd77, 0dBDA8FF8320FD8164, 0d3E21EEA7C1EF8528;
	fma.rn.f64 	%fd79, %fd78, %fd77, 0dBE927E4F8E06E6D9;
	fma.rn.f64 	%fd80, %fd79, %fd77, 0d3EFA01A019DDBCE9;
	fma.rn.f64 	%fd81, %fd80, %fd77, 0dBF56C16C16C15D47;
	fma.rn.f64 	%fd82, %fd81, %fd77, 0d3FA5555555555551;
	fma.rn.f64 	%fd83, %fd82, %fd77, 0dBFE0000000000000;
	fma.rn.f64 	%fd84, %fd83, %fd77, 0d3FF0000000000000;
	fma.rn.f64 	%fd85, %fd77, 0d3DE5DB65F9785EBA, 0dBE5AE5F12CB0D246;
	fma.rn.f64 	%fd86, %fd85, %fd77, 0d3EC71DE369ACE392;
	fma.rn.f64 	%fd87, %fd86, %fd77, 0dBF2A01A019DB62A1;
	fma.rn.f64 	%fd88, %fd87, %fd77, 0d3F81111111110818;
	fma.rn.f64 	%fd89, %fd88, %fd77, 0dBFC5555555555554;
	fma.rn.f64 	%fd90, %fd89, %fd77, 0d0000000000000000;
	fma.rn.f64 	%fd91, %fd90, %fd108, %fd108;
	and.b32  	%r31, %r42, 1;
	setp.eq.b32 	%p6, %r31, 1;
	{
	.reg .b32 %temp; 
	mov.b64 	{%temp, %r32}, %fd91;
	}
	{
	.reg .b32 %temp; 
	mov.b64 	{%r33, %temp}, %fd91;
	}
	xor.b32  	%r34, %r32, -2147483648;
	mov.b64 	%fd92, {%r33, %r34};
	selp.f64 	%fd109, %fd84, %fd91, %p6;
	selp.f64 	%fd110, %fd92, %fd84, %p6;
	and.b32  	%r35, %r42, 2;
	setp.eq.s32 	%p7, %r35, 0;
	@%p7 bra 	$L__BB2_10;
	{
	.reg .b32 %temp; 
	mov.b64 	{%temp, %r36}, %fd109;
	}
	{
	.reg .b32 %temp; 
	mov.b64 	{%r37, %temp}, %fd109;
	}
	xor.b32  	%r38, %r36, -2147483648;
	mov.b64 	%fd109, {%r37, %r38};
	{
	.reg .b32 %temp; 
	mov.b64 	{%temp, %r39}, %fd110;
	}
	{
	.reg .b32 %temp; 
	mov.b64 	{%r40, %temp}, %fd110;
	}
	xor.b32  	%r41, %r39, -2147483648;
	mov.b64 	%fd110, {%r40, %r41};
$L__BB2_10:
	mul.f64 	%fd18, %fd107, %fd110;
	mul.f64 	%fd19, %fd107, %fd109;
	mul.f64 	%fd95, %fd2, %fd2;
	fma.rn.f64 	%fd96, %fd1, %fd1, %fd95;
	mul.f64 	%fd97, %fd29, %fd29;
	setp.geu.f64 	%p8, %fd96, %fd97;
	mov.f64 	%fd111, 0d0000000000000000;
	mov.f64 	%fd112, %fd111;
	@%p8 bra 	$L__BB2_12;
	cvta.to.global.u64 	%rd3, %rd1;
	mul.wide.s32 	%rd4, %r1, 16;
	add.s64 	%rd5, %rd3, %rd4;
	ld.global.v2.f64 	{%fd98, %fd99}, [%rd5];
	mul.f64 	%fd100, %fd18, %fd98;
	mul.f64 	%fd101, %fd19, %fd99;
	sub.f64 	%fd111, %fd100, %fd101;
	mul.f64 	%fd102, %fd18, %fd99;
	fma.rn.f64 	%fd112, %fd19, %fd98, %fd102;
$L__BB2_12:
	cvta.to.global.u64 	%rd6, %rd2;
	mul.wide.s32 	%rd7, %r1, 16;
	add.s64 	%rd8, %rd6, %rd7;
	ld.global.v2.f64 	{%fd103, %fd104}, [%rd8];
	add.f64 	%fd105, %fd103, %fd111;
	add.f64 	%fd106, %fd112, %fd104;
	st.global.v2.f64 	[%rd8], {%fd105, %fd106};
$L__BB2_13:
	ret;

}
	// .globl	_Z10cropFringeiiP7double2S0_iiii
.visible .entry _Z10cropFringeiiP7double2S0_iiii(
	.param .u32 _Z10cropFringeiiP7double2S0_iiii_param_0,
	.param .u32 _Z10cropFringeiiP7double2S0_iiii_param_1,
	.param .u64 .ptr .align 1 _Z10cropFringeiiP7double2S0_iiii_param_2,
	.param .u64 .ptr .align 1 _Z10cropFringeiiP7double2S0_iiii_param_3,
	.param .u32 _Z10cropFringeiiP7double2S0_iiii_param_4,
	.param .u32 _Z10cropFringeiiP7double2S0_iiii_param_5,
	.param .u32 _Z10cropFringeiiP7double2S0_iiii_param_6,
	.param .u32 _Z10cropFringeiiP7double2S0_iiii_param_7
)
{
	.reg .pred 	%p<9>;
	.reg .b32 	%r<15>;
	.reg .b64 	%rd<8>;
	.reg .b64 	%fd<3>;

	ld.param.u32 	%r2, [_Z10cropFringeiiP7double2S0_iiii_param_0];
	ld.param.u32 	%r7, [_Z10cropFringeiiP7double2S0_iiii_param_1];
	ld.param.u64 	%rd1, [_Z10cropFringeiiP7double2S0_iiii_param_2];
	ld.param.u64 	%rd2, [_Z10cropFringeiiP7double2S0_iiii_param_3];
	ld.param.u32 	%r3, [_Z10cropFringeiiP7double2S0_iiii_param_4];
	ld.param.u32 	%r4, [_Z10cropFringeiiP7double2S0_iiii_param_5];
	ld.param.u32 	%r5, [_Z10cropFringeiiP7double2S0_iiii_param_6];
	ld.param.u32 	%r6, [_Z10cropFringeiiP7double2S0_iiii_param_7];
	mov.u32 	%r8, %tid.x;
	mov.u32 	%r9, %ctaid.x;
	mov.u32 	%r10, %ntid.x;
	mad.lo.s32 	%r1, %r9, %r10, %r8;
	mul.lo.s32 	%r11, %r7, %r2;
	setp.ge.s32 	%p1, %r1, %r11;
	@%p1 bra 	$L__BB3_3;
	div.s32 	%r12, %r1, %r2;
	mul.lo.s32 	%r13, %r12, %r2;
	sub.s32 	%r14, %r1, %r13;
	setp.lt.s32 	%p2, %r14, %r3;
	setp.gt.s32 	%p3, %r14, %r4;
	setp.lt.s32 	%p4, %r12, %r5;
	or.pred  	%p5, %p2, %p4;
	or.pred  	%p6, %p5, %p3;
	setp.gt.s32 	%p7, %r12, %r6;
	or.pred  	%p8, %p7, %p6;
	@%p8 bra 	$L__BB3_3;
	cvta.to.global.u64 	%rd3, %rd2;
	mul.wide.s32 	%rd4, %r1, 16;
	add.s64 	%rd5, %rd3, %rd4;
	cvta.to.global.u64 	%rd6, %rd1;
	add.s64 	%rd7, %rd6, %rd4;
	ld.global.v2.f64 	{%fd1, %fd2}, [%rd7];
	st.global.v2.f64 	[%rd5], {%fd1, %fd2};
$L__BB3_3:
	ret;

}
	// .globl	_Z9getFringeiiP7double2S0_iiddddd
.visible .entry _Z9getFringeiiP7double2S0_iiddddd(
	.param .u32 _Z9getFringeiiP7double2S0_iiddddd_param_0,
	.param .u32 _Z9getFringeiiP7double2S0_iiddddd_param_1,
	.param .u64 .ptr .align 1 _Z9getFringeiiP7double2S0_iiddddd_param_2,
	.param .u64 .ptr .align 1 _Z9getFringeiiP7double2S0_iiddddd_param_3,
	.param .u32 _Z9getFringeiiP7double2S0_iiddddd_param_4,
	.param .u32 _Z9getFringeiiP7double2S0_iiddddd_param_5,
	.param .f64 _Z9getFringeiiP7double2S0_iiddddd_param_6,
	.param .f64 _Z9getFringeiiP7double2S0_iiddddd_param_7,
	.param .f64 _Z9getFringeiiP7double2S0_iiddddd_param_8,
	.param .f64 _Z9getFringeiiP7double2S0_iiddddd_param_9,
	.param .f64 _Z9getFringeiiP7double2S0_iiddddd_param_10
)
{
	.reg .pred 	%p<18>;
	.reg .b32 	%r<76>;
	.reg .b32 	%f<5>;
	.reg .b64 	%rd<8>;
	.reg .b64 	%fd<187>;

	ld.param.u32 	%r14, [_Z9getFringeiiP7double2S0_iiddddd_param_0];
	ld.param.u32 	%r17, [_Z9getFringeiiP7double2S0_iiddddd_param_1];
	ld.param.u64 	%rd1, [_Z9getFringeiiP7double2S0_iiddddd_param_2];
	ld.param.u64 	%rd2, [_Z9getFringeiiP7double2S0_iiddddd_param_3];
	ld.param.u32 	%r15, [_Z9getFringeiiP7double2S0_iiddddd_param_4];
	ld.param.u32 	%r16, [_Z9getFringeiiP7double2S0_iiddddd_param_5];
	ld.param.f64 	%fd47, [_Z9getFringeiiP7double2S0_iiddddd_param_6];
	ld.param.f64 	%fd48, [_Z9getFringeiiP7double2S0_iiddddd_param_7];
	ld.param.f64 	%fd49, [_Z9getFringeiiP7double2S0_iiddddd_param_8];
	ld.param.f64 	%fd50, [_Z9getFringeiiP7double2S0_iiddddd_param_9];
	ld.param.f64 	%fd51, [_Z9getFringeiiP7double2S0_iiddddd_param_10];
	mov.u32 	%r18, %tid.x;
	mov.u32 	%r19, %ctaid.x;
	mov.u32 	%r20, %ntid.x;
	mad.lo.s32 	%r1, %r19, %r20, %r18;
	mul.lo.s32 	%r21, %r17, %r14;
	setp.ge.s32 	%p1, %r1, %r21;
	@%p1 bra 	$L__BB4_30;
	setp.eq.s32 	%p2, %r16, 0;
	mov.f64 	%fd186, 0d0000000000000000;
	mov.f64 	%fd185, 0d3FF0000000000000;
	@%p2 bra 	$L__BB4_15;
	div.s32 	%r22, %r1, %r14;
	mul.f64 	%fd54, %fd48, 0d3FE0000000000000;
	cvt.rn.f64.s32 	%fd55, %r22;
	mul.f64 	%fd56, %fd50, %fd55;
	sub.f64 	%fd57, %fd54, %fd56;
	sub.f64 	%fd1, %fd57, %fd50;
	setp.ne.s32 	%p3, %r16, 1;
	@%p3 bra 	$L__BB4_4;
	add.f64 	%fd61, %fd51, %fd51;
	mul.f64 	%fd62, %fd50, 0d4010000000000000;
	div.rn.f64 	%fd63, %fd1, %fd62;
	mul.f64 	%fd173, %fd61, %fd63;
	bra.uni 	$L__BB4_5;
$L__BB4_4:
	add.f64 	%fd58, %fd51, %fd51;
	mul.f64 	%fd59, %fd50, 0dC010000000000000;
	div.rn.f64 	%fd60, %fd1, %fd59;
	mul.f64 	%fd173, %fd58, %fd60;
$L__BB4_5:
	mov.f64 	%fd64, 0d4338000000000000;
	{
	.reg .b32 %temp; 
	mov.b64 	{%r2, %temp}, %fd64;
	}
	mov.f64 	%fd65, 0dC338000000000000;
	add.rn.f64 	%fd66, %fd64, %fd65;
	fma.rn.f64 	%fd67, %fd66, 0dBFE62E42FEFA39EF, 0d0000000000000000;
	fma.rn.f64 	%fd68, %fd66, 0dBC7ABC9E3B39803F, %fd67;
	fma.rn.f64 	%fd69, %fd68, 0d3E5ADE1569CE2BDF, 0d3E928AF3FCA213EA;
	fma.rn.f64 	%fd70, %fd69, %fd68, 0d3EC71DEE62401315;
	fma.rn.f64 	%fd71, %fd70, %fd68, 0d3EFA01997C89EB71;
	fma.rn.f64 	%fd72, %fd71, %fd68, 0d3F2A01A014761F65;
	fma.rn.f64 	%fd73, %fd72, %fd68, 0d3F56C16C1852B7AF;
	fma.rn.f64 	%fd74, %fd73, %fd68, 0d3F81111111122322;
	fma.rn.f64 	%fd75, %fd74, %fd68, 0d3FA55555555502A1;
	fma.rn.f64 	%fd76, %fd75, %fd68, 0d3FC5555555555511;
	fma.rn.f64 	%fd77, %fd76, %fd68, 0d3FE000000000000B;
	fma.rn.f64 	%fd78, %fd77, %fd68, 0d3FF0000000000000;
	fma.rn.f64 	%fd79, %fd78, %fd68, 0d3FF0000000000000;
	{
	.reg .b32 %temp; 
	mov.b64 	{%r3, %temp}, %fd79;
	}
	{
	.reg .b32 %temp; 
	mov.b64 	{%temp, %r4}, %fd79;
	}
	shl.b32 	%r23, %r2, 20;
	add.s32 	%r24, %r23, %r4;
	mov.b64 	%fd174, {%r3, %r24};
	mov.f64 	%fd80, 0d0000000000000000;
	{
	.reg .b32 %temp; 
	mov.b64 	{%temp, %r25}, %fd80;
	}
	mov.b32 	%f3, %r25;
	abs.f32 	%f1, %f3;
	setp.lt.f32 	%p4, %f1, 0f4086232B;
	@%p4 bra 	$L__BB4_8;
	setp.geu.f32 	%p5, %f1, 0f40874800;
	mov.f64 	%fd174, 0d7FF0000000000000;
	@%p5 bra 	$L__BB4_8;
	shr.u32 	%r26, %r2, 31;
	add.s32 	%r27, %r2, %r26;
	shr.s32 	%r28, %r27, 1;
	shl.b32 	%r29, %r28, 20;
	add.s32 	%r30, %r4, %r29;
	mov.b64 	%fd82, {%r3, %r30};
	sub.s32 	%r31, %r2, %r28;
	shl.b32 	%r32, %r31, 20;
	add.s32 	%r33, %r32, 1072693248;
	mov.b32 	%r34, 0;
	mov.b64 	%fd83, {%r34, %r33};
	mul.f64 	%fd174, %fd83, %fd82;
$L__BB4_8:
	abs.f64 	%fd8, %fd173;
	setp.neu.f64 	%p6, %fd8, 0d7FF0000000000000;
	@%p6 bra 	$L__BB4_10;
	mov.f64 	%fd89, 0d0000000000000000;
	mul.rn.f64 	%fd175, %fd173, %fd89;
	mov.b32 	%r74, 0;
	bra.uni 	$L__BB4_12;
$L__BB4_10:
	mul.f64 	%fd84, %fd173, 0d3FE45F306DC9C883;
	cvt.rni.s32.f64 	%r74, %fd84;
	cvt.rn.f64.s32 	%fd85, %r74;
	fma.rn.f64 	%fd86, %fd85, 0dBFF921FB54442D18, %fd173;
	fma.rn.f64 	%fd87, %fd85, 0dBC91A62633145C00, %fd86;
	fma.rn.f64 	%fd175, %fd85, 0dB97B839A252049C0, %fd87;
	setp.ltu.f64 	%p7, %fd8, 0d41E0000000000000;
	@%p7 bra 	$L__BB4_12;
	{ // callseq 1, 0
	.param .b64 param0;
	st.param.f64 	[param0], %fd173;
	.param .align 16 .b8 retval0[16];
	call.uni (retval0), 
	__internal_trig_reduction_slowpathd, 
	(
	param0
	);
	ld.param.f64 	%fd175, [retval0];
	ld.param.b32 	%r74, [retval0+8];
	} // callseq 1
$L__BB4_12:
	mul.rn.f64 	%fd90, %fd175, %fd175;
	fma.rn.f64 	%fd91, %fd90, 0dBDA8FF8320FD8164, 0d3E21EEA7C1EF8528;
	fma.rn.f64 	%fd92, %fd91, %fd90, 0dBE927E4F8E06E6D9;
	fma.rn.f64 	%fd93, %fd92, %fd90, 0d3EFA01A019DDBCE9;
	fma.rn.f64 	%fd94, %fd93, %fd90, 0dBF56C16C16C15D47;
	fma.rn.f64 	%fd95, %fd94, %fd90, 0d3FA5555555555551;
	fma.rn.f64 	%fd96, %fd95, %fd90, 0dBFE0000000000000;
	fma.rn.f64 	%fd97, %fd96, %fd90, 0d3FF0000000000000;
	fma.rn.f64 	%fd98, %fd90, 0d3DE5DB65F9785EBA, 0dBE5AE5F12CB0D246;
	fma.rn.f64 	%fd99, %fd98, %fd90, 0d3EC71DE369ACE392;
	fma.rn.f64 	%fd100, %fd99, %fd90, 0dBF2A01A019DB62A1;
	fma.rn.f64 	%fd101, %fd100, %fd90, 0d3F81111111110818;
	fma.rn.f64 	%fd102, %fd101, %fd90, 0dBFC5555555555554;
	fma.rn.f64 	%fd103, %fd102, %fd90, 0d0000000000000000;
	fma.rn.f64 	%fd104, %fd103, %fd175, %fd175;
	and.b32  	%r37, %r74, 1;
	setp.eq.b32 	%p8, %r37, 1;
	{
	.reg .b32 %temp; 
	mov.b64 	{%temp, %r38}, %fd104;
	}
	{
	.reg .b32 %temp; 
	mov.b64 	{%r39, %temp}, %fd104;
	}
	xor.b32  	%r40, %r38, -2147483648;
	mov.b64 	%fd105, {%r39, %r40};
	selp.f64 	%fd176, %fd97, %fd104, %p8;
	selp.f64 	%fd177, %fd105, %fd97, %p8;
	and.b32  	%r41, %r74, 2;
	setp.eq.s32 	%p9, %r41, 0;
	@%p9 bra 	$L__BB4_14;
	{
	.reg .b32 %temp; 
	mov.b64 	{%temp, %r42}, %fd176;
	}
	{
	.reg .b32 %temp; 
	mov.b64 	{%r43, %temp}, %fd176;
	}
	xor.b32  	%r44, %r42, -2147483648;
	mov.b64 	%fd176, {%r43, %r44};
	{
	.reg .b32 %temp; 
	mov.b64 	{%temp, %r45}, %fd177;
	}
	{
	.reg .b32 %temp; 
	mov.b64 	{%r46, %temp}, %fd177;
	}
	xor.b32  	%r47, %r45, -2147483648;
	mov.b64 	%fd177, {%r46, %r47};
$L__BB4_14:
	mul.f64 	%fd106, %fd174, %fd177;
	mul.f64 	%fd107, %fd174, %fd176;
	mul.f64 	%fd108, %fd107, 0d0000000000000000;
	sub.f64 	%fd185, %fd106, %fd108;
	fma.rn.f64 	%fd186, %fd106, 0d0000000000000000, %fd107;
$L__BB4_15:
	setp.eq.s32 	%p10, %r15, 0;
	@%p10 bra 	$L__BB4_29;
	rem.s32 	%r48, %r1, %r14;
	mul.f64 	%fd109, %fd47, 0dBFE0000000000000;
	cvt.rn.f64.s32 	%fd110, %r48;
	mul.f64 	%fd111, %fd49, %fd110;
	sub.f64 	%fd112, %fd109, %fd111;
	sub.f64 	%fd25, %fd112, %fd49;
	setp.ne.s32 	%p11, %r15, -1;
	@%p11 bra 	$L__BB4_18;
	add.f64 	%fd116, %fd51, %fd51;
	mul.f64 	%fd117, %fd49, 0dC010000000000000;
	div.rn.f64 	%fd118, %fd25, %fd117;
	mul.f64 	%fd180, %fd116, %fd118;
	bra.uni 	$L__BB4_19;
$L__BB4_18:
	add.f64 	%fd113, %fd51, %fd51;
	mul.f64 	%fd114, %fd49, 0d4010000000000000;
	div.rn.f64 	%fd115, %fd25, %fd114;
	mul.f64 	%fd180, %fd113, %fd115;
$L__BB4_19:
	mov.f64 	%fd119, 0d4338000000000000;
	{
	.reg .b32 %temp; 
	mov.b64 	{%r8, %temp}, %fd119;
	}
	mov.f64 	%fd120, 0dC338000000000000;
	add.rn.f64 	%fd121, %fd119, %fd120;
	fma.rn.f64 	%fd122, %fd121, 0dBFE62E42FEFA39EF, 0d0000000000000000;
	fma.rn.f64 	%fd123, %fd121, 0dBC7ABC9E3B39803F, %fd122;
	fma.rn.f64 	%fd124, %fd123, 0d3E5ADE1569CE2BDF, 0d3E928AF3FCA213EA;
	fma.rn.f64 	%fd125, %fd124, %fd123, 0d3EC71DEE62401315;
	fma.rn.f64 	%fd126, %fd125, %fd123, 0d3EFA01997C89EB71;
	fma.rn.f64 	%fd127, %fd126, %fd123, 0d3F2A01A014761F65;
	fma.rn.f64 	%fd128, %fd127, %fd123, 0d3F56C16C1852B7AF;
	fma.rn.f64 	%fd129, %fd128, %fd123, 0d3F81111111122322;
	fma.rn.f64 	%fd130, %fd129, %fd123, 0d3FA55555555502A1;
	fma.rn.f64 	%fd131, %fd130, %fd123, 0d3FC5555555555511;
	fma.rn.f64 	%fd132, %fd131, %fd123, 0d3FE000000000000B;
	fma.rn.f64 	%fd133, %fd132, %fd123, 0d3FF0000000000000;
	fma.rn.f64 	%fd134, %fd133, %fd123, 0d3FF0000000000000;
	{
	.reg .b32 %temp; 
	mov.b64 	{%r9, %temp}, %fd134;
	}
	{
	.reg .b32 %temp; 
	mov.b64 	{%temp, %r10}, %fd134;
	}
	shl.b32 	%r49, %r8, 20;
	add.s32 	%r50, %r49, %r10;
	mov.b64 	%fd181, {%r9, %r50};
	mov.f64 	%fd135, 0d0000000000000000;
	{
	.reg .b32 %temp; 
	mov.b64 	{%temp, %r51}, %fd135;
	}
	mov.b32 	%f4, %r51;
	abs.f32 	%f2, %f4;
	setp.lt.f32 	%p12, %f2, 0f4086232B;
	@%p12 bra 	$L__BB4_22;
	setp.geu.f32 	%p13, %f2, 0f40874800;
	mov.f64 	%fd181, 0d7FF0000000000000;
	@%p13 bra 	$L__BB4_22;
	shr.u32 	%r52, %r8, 31;
	add.s32 	%r53, %r8, %r52;
	shr.s32 	%r54, %r53, 1;
	shl.b32 	%r55, %r54, 20;
	add.s32 	%r56, %r10, %r55;
	mov.b64 	%fd137, {%r9, %r56};
	sub.s32 	%r57, %r8, %r54;
	shl.b32 	%r58, %r57, 20;
	add.s32 	%r59, %r58, 1072693248;
	mov.b32 	%r60, 0;
	mov.b64 	%fd138, {%r60, %r59};
	mul.f64 	%fd181, %fd138, %fd137;
$L__BB4_22:
	abs.f64 	%fd32, %fd180;
	setp.neu.f64 	%p14, %fd32, 0d7FF0000000000000;
	@%p14 bra 	$L__BB4_24;
	mov.f64 	%fd144, 0d0000000000000000;
	mul.rn.f64 	%fd182, %fd180, %fd144;
	mov.b32 	%r75, 0;
	bra.uni 	$L__BB4_26;
$L__BB4_24:
	mul.f64 	%fd139, %fd180, 0d3FE45F306DC9C883;
	cvt.rni.s32.f64 	%r75, %fd139;
	cvt.rn.f64.s32 	%fd140, %r75;
	fma.rn.f64 	%fd141, %fd140, 0dBFF921FB54442D18, %fd180;
	fma.rn.f64 	%fd142, %fd140, 0dBC91A62633145C00, %fd141;
	fma.rn.f64 	%fd182, %fd140, 0dB97B839A252049C0, %fd142;
	setp.ltu.f64 	%p15, %fd32, 0d41E0000000000000;
	@%p15 bra 	$L__BB4_26;
	{ // callseq 2, 0
	.param .b64 param0;
	st.param.f64 	[param0], %fd180;
	.param .align 16 .b8 retval0[16];
	call.uni (retval0), 
	__internal_trig_reduction_slowpathd, 
	(
	param0
	);
	ld.param.f64 	%fd182, [retval0];
	ld.param.b32 	%r75, [retval0+8];
	} // callseq 2
$L__BB4_26:
	mul.rn.f64 	%fd145, %fd182, %fd182;
	fma.rn.f64 	%fd146, %fd145, 0dBDA8FF8320FD8164, 0d3E21EEA7C1EF8528;
	fma.rn.f64 	%fd147, %fd146, %fd145, 0dBE927E4F8E06E6D9;
	fma.rn.f64 	%fd148, %fd147, %fd145, 0d3EFA01A019DDBCE9;
	fma.rn.f64 	%fd149, %fd148, %fd145, 0dBF56C16C16C15D47;
	fma.rn.f64 	%fd150, %fd149, %fd145, 0d3FA5555555555551;
	fma.rn.f64 	%fd151, %fd150, %fd145, 0dBFE0000000000000;
	fma.rn.f64 	%fd152, %fd151, %fd145, 0d3FF0000000000000;
	fma.rn.f64 	%fd153, %fd145, 0d3DE5DB65F9785EBA, 0dBE5AE5F12CB0D246;
	fma.rn.f64 	%fd154, %fd153, %fd145, 0d3EC71DE369ACE392;
	fma.rn.f64 	%fd155, %fd154, %fd145, 0dBF2A01A019DB62A1;
	fma.rn.f64 	%fd156, %fd155, %fd145, 0d3F81111111110818;
	fma.rn.f64 	%fd157, %fd156, %fd145, 0dBFC5555555555554;
	fma.rn.f64 	%fd158, %fd157, %fd145, 0d0000000000000000;
	fma.rn.f64 	%fd159, %fd158, %fd182, %fd182;
	and.b32  	%r63, %r75, 1;
	setp.eq.b32 	%p16, %r63, 1;
	{
	.reg .b32 %temp; 
	mov.b64 	{%temp, %r64}, %fd159;
	}
	{
	.reg .b32 %temp; 
	mov.b64 	{%r65, %temp}, %fd159;
	}
	xor.b32  	%r66, %r64, -2147483648;
	mov.b64 	%fd160, {%r65, %r66};
	selp.f64 	%fd183, %fd152, %fd159, %p16;
	selp.f64 	%fd184, %fd160, %fd152, %p16;
	and.b32  	%r67, %r75, 2;
	setp.eq.s32 	%p17, %r67, 0;
	@%p17 bra 	$L__BB4_28;
	{
	.reg .b32 %temp; 
	mov.b64 	{%temp, %r68}, %fd183;
	}
	{
	.reg .b32 %temp; 
	mov.b64 	{%r69, %temp}, %fd183;
	}
	xor.b32  	%r70, %r68, -2147483648;
	mov.b64 	%fd183, {%r69, %r70};
	{
	.reg .b32 %temp; 
	mov.b64 	{%temp, %r71}, %fd184;
	}
	{
	.reg .b32 %temp; 
	mov.b64 	{%r72, %temp}, %fd184;
	}
	xor.b32  	%r73, %r71, -2147483648;
	mov.b64 	%fd184, {%r72, %r73};
$L__BB4_28:
	mul.f64 	%fd161, %fd181, %fd184;
	mul.f64 	%fd162, %fd181, %fd183;
	mul.f64 	%fd163, %fd185, %fd161;
	mul.f64 	%fd164, %fd186, %fd162;
	sub.f64 	%fd43, %fd163, %fd164;
	mul.f64 	%fd165, %fd186, %fd161;
	fma.rn.f64 	%fd186, %fd185, %fd162, %fd165;
	mov.f64 	%fd185, %fd43;
$L__BB4_29:
	cvta.to.global.u64 	%rd3, %rd1;
	mul.wide.s32 	%rd4, %r1, 16;
	add.s64 	%rd5, %rd3, %rd4;
	ld.global.v2.f64 	{%fd166, %fd167}, [%rd5];
	mul.f64 	%fd168, %fd166, %fd185;
	mul.f64 	%fd169, %fd186, %fd167;
	sub.f64 	%fd170, %fd168, %fd169;
	mul.f64 	%fd171, %fd185, %fd167;
	fma.rn.f64 	%fd172, %fd166, %fd186, %fd171;
	cvta.to.global.u64 	%rd6, %rd2;
	add.s64 	%rd7, %rd6, %rd4;
	st.global.v2.f64 	[%rd7], {%fd170, %fd172};
$L__BB4_30:
	ret;

}
	// .globl	_Z24change_depth_quan_kernelPdPhiiiddddd
.visible .entry _Z24change_depth_quan_kernelPdPhiiiddddd(
	.param .u64 .ptr .align 1 _Z24change_depth_quan_kernelPdPhiiiddddd_param_0,
	.param .u64 .ptr .align 1 _Z24change_depth_quan_kernelPdPhiiiddddd_param_1,
	.param .u32 _Z24change_depth_quan_kernelPdPhiiiddddd_param_2,
	.param .u32 _Z24change_depth_quan_kernelPdPhiiiddddd_param_3,
	.param .u32 _Z24change_depth_quan_kernelPdPhiiiddddd_param_4,
	.param .f64 _Z24change_depth_quan_kernelPdPhiiiddddd_param_5,
	.param .f64 _Z24change_depth_quan_kernelPdPhiiiddddd_param_6,
	.param .f64 _Z24change_depth_quan_kernelPdPhiiiddddd_param_7,
	.param .f64 _Z24change_depth_quan_kernelPdPhiiiddddd_param_8,
	.param .f64 _Z24change_depth_quan_kernelPdPhiiiddddd_param_9
)
{
	.reg .pred 	%p<11>;
	.reg .b16 	%rs<2>;
	.reg .b32 	%r<10>;
	.reg .b64 	%rd<9>;
	.reg .b64 	%fd<17>;

	ld.param.u64 	%rd1, [_Z24change_depth_quan_kernelPdPhiiiddddd_param_0];
	ld.param.u64 	%rd2, [_Z24change_depth_quan_kernelPdPhiiiddddd_param_1];
	ld.param.u32 	%r3, [_Z24change_depth_quan_kernelPdPhiiiddddd_param_2];
	ld.param.u32 	%r4, [_Z24change_depth_quan_kernelPdPhiiiddddd_param_3];
	ld.param.u32 	%r2, [_Z24change_depth_quan_kernelPdPhiiiddddd_param_4];
	ld.param.f64 	%fd2, [_Z24change_depth_quan_kernelPdPhiiiddddd_param_5];
	ld.param.f64 	%fd3, [_Z24change_depth_quan_kernelPdPhiiiddddd_param_6];
	ld.param.f64 	%fd4, [_Z24change_depth_quan_kernelPdPhiiiddddd_param_7];
	ld.param.f64 	%fd5, [_Z24change_depth_quan_kernelPdPhiiiddddd_param_8];
	ld.param.f64 	%fd6, [_Z24change_depth_quan_kernelPdPhiiiddddd_param_9];
	mov.u32 	%r5, %tid.x;
	mov.u32 	%r6, %ctaid.x;
	mov.u32 	%r7, %ntid.x;
	mad.lo.s32 	%r1, %r6, %r7, %r5;
	mul.lo.s32 	%r8, %r4, %r3;
	setp.ge.s32 	%p4, %r1, %r8;
	@%p4 bra 	$L__BB5_5;
	cvta.to.global.u64 	%rd3, %rd2;
	cvt.s64.s32 	%rd4, %r1;
	add.s64 	%rd5, %rd3, %rd4;
	ld.global.u8 	%rs1, [%rd5];
	cvt.rn.f64.u16 	%fd7, %rs1;
	div.rn.f64 	%fd8, %fd7, 0dC06FE00000000000;
	add.f64 	%fd9, %fd8, 0d3FF0000000000000;
	sub.f64 	%fd10, %fd5, %fd6;
	fma.rn.f64 	%fd1, %fd10, %fd9, %fd6;
	cvt.rn.f64.s32 	%fd11, %r2;
	add.f64 	%fd12, %fd4, 0dBFF0000000000000;
	setp.leu.f64 	%p5, %fd12, %fd11;
	@%p5 bra 	$L__BB5_3;
	setp.ge.f64 	%p8, %fd1, %fd2;
	setp.lt.f64 	%p9, %fd1, %fd3;
	and.pred  	%p10, %p8, %p9;
	bra.uni 	$L__BB5_4;
$L__BB5_3:
	setp.ge.f64 	%p6, %fd1, %fd2;
	setp.le.f64 	%p7, %fd1, %fd3;
	and.pred  	%p10, %p6, %p7;
$L__BB5_4:
	cvta.to.global.u64 	%rd6, %rd1;
	mul.wide.s32 	%rd7, %r1, 8;
	add.s64 	%rd8, %rd6, %rd7;
	ld.global.f64 	%fd13, [%rd8];
	add.s32 	%r9, %r2, 1;
	cvt.rn.f64.s32 	%fd14, %r9;
	selp.f64 	%fd15, %fd14, 0d0000000000000000, %p10;
	add.f64 	%fd16, %fd13, %fd15;
	st.global.f64 	[%rd8], %fd16;
$L__BB5_5:
	ret;

}
.func  (.param .align 16 .b8 func_retval0[16]) __internal_trig_reduction_slowpathd(
	.param .b64 __internal_trig_reduction_slowpathd_param_0
)
{
	.local .align 8 .b8 	__local_depot6[40];
	.reg .b64 	%SP;
	.reg .b64 	%SPL;
	.reg .pred 	%p<10>;
	.reg .b32 	%r<47>;
	.reg .b64 	%rd<74>;
	.reg .b64 	%fd<5>;

	mov.u64 	%SPL, __local_depot6;
	ld.param.f64 	%fd4, [__internal_trig_reduction_slowpathd_param_0];
	add.u64 	%rd1, %SPL, 0;
	{
	.reg .b32 %temp; 
	mov.b64 	{%temp, %r1}, %fd4;
	}
	shr.u32 	%r2, %r1, 20;
	and.b32  	%r3, %r2, 2047;
	setp.eq.s32 	%p1, %r3, 2047;
	mov.b32 	%r46, 0;
	@%p1 bra 	$L__BB6_9;
	add.s32 	%r20, %r3, -1024;
	mov.b64 	%rd20, %fd4;
	shl.b64 	%rd2, %rd20, 11;
	shr.u32 	%r4, %r20, 6;
	sub.s32 	%r45, 15, %r4;
	sub.s32 	%r21, 19, %r4;
	setp.lt.u32 	%p2, %r20, 128;
	selp.b32 	%r6, 18, %r21, %p2;
	setp.ge.s32 	%p3, %r45, %r6;
	mov.b64 	%rd70, 0;
	@%p3 bra 	$L__BB6_4;
	add.s32 	%r23, %r6, %r4;
	neg.s32 	%r43, %r23;
	or.b64  	%rd3, %rd2, -9223372036854775808;
	mov.b64 	%rd70, 0;
	mov.b32 	%r42, 0;
	mov.u64 	%rd25, __cudart_i2opi_d;
	mov.u32 	%r44, %r45;
$L__BB6_3:
	.pragma "nounroll";
	mul.wide.s32 	%rd22, %r42, 8;
	add.s64 	%rd23, %rd1, %rd22;
	mul.wide.s32 	%rd24, %r44, 8;
	add.s64 	%rd26, %rd25, %rd24;
	ld.global.nc.u64 	%rd27, [%rd26];
	{
	.reg .u32 %r0, %r1, %r2, %r3, %alo, %ahi, %blo, %bhi, %clo, %chi;
	mov.b64 	{%alo,%ahi}, %rd27;
	mov.b64 	{%blo,%bhi}, %rd3;
	mov.b64 	{%clo,%chi}, %rd70;
	mad.lo.cc.u32 	%r0, %alo, %blo, %clo;
	madc.hi.cc.u32 	%r1, %alo, %blo, %chi;
	madc.hi.u32 	%r2, %alo, %bhi, 0;
	mad.lo.cc.u32 	%r1, %alo, %bhi, %r1;
	madc.hi.cc.u32 	%r2, %ahi, %blo, %r2;
	madc.hi.u32 	%r3, %ahi, %bhi, 0;
	mad.lo.cc.u32 	%r1, %ahi, %blo, %r1;
	madc.lo.cc.u32 	%r2, %ahi, %bhi, %r2;
	addc.u32 	%r3, %r3, 0;
	mov.b64 	%rd28, {%r0,%r1};
	mov.b64 	%rd70, {%r2,%r3};
	}
	st.local.u64 	[%rd23], %rd28;
	add.s32 	%r44, %r44, 1;
	add.s32 	%r43, %r43, 1;
	add.s32 	%r42, %r42, 1;
	setp.ne.s32 	%p4, %r43, -15;
	mov.u32 	%r45, %r6;
	@%p4 bra 	$L__BB6_3;
$L__BB6_4:
	cvt.s64.s32 	%rd29, %r45;
	cvt.u64.u32 	%rd30, %r4;
	add.s64 	%rd31, %rd30, %rd29;
	shl.b64 	%rd32, %rd31, 3;
	add.s64 	%rd33, %rd1, %rd32;
	st.local.u64 	[%rd33+-120], %rd70;
	and.b32  	%r15, %r2, 63;
	ld.local.u64 	%rd72, [%rd1+16];
	ld.local.u64 	%rd71, [%rd1+24];
	setp.eq.s32 	%p5, %r15, 0;
	@%p5 bra 	$L__BB6_6;
	shl.b64 	%rd34, %rd71, %r15;
	shr.u64 	%rd35, %rd72, 1;
	xor.b32  	%r24, %r15, 63;
	shr.u64 	%rd36, %rd35, %r24;
	or.b64  	%rd71, %rd34, %rd36;
	ld.local.u64 	%rd37, [%rd1+8];
	shl.b64 	%rd38, %rd72, %r15;
	shr.u64 	%rd39, %rd37, 1;
	shr.u64 	%rd40, %rd39, %r24;
	or.b64  	%rd72, %rd38, %rd40;
$L__BB6_6:
	and.b32  	%r25, %r1, -2147483648;
	shr.u64 	%rd41, %rd71, 62;
	cvt.u32.u64 	%r26, %rd41;
	mov.b64 	{%r27, %r28}, %rd71;
	mov.b64 	{%r29, %r30}, %rd72;
	shf.l.wrap.b32 	%r31, %r30, %r27, 2;
	shf.l.wrap.b32 	%r32, %r27, %r28, 2;
	mov.b64 	%rd42, {%r31, %r32};
	shl.b64 	%rd43, %rd72, 2;
	shr.u64 	%rd44, %rd42, 63;
	cvt.u32.u64 	%r33, %rd44;
	add.s32 	%r34, %r33, %r26;
	setp.eq.s32 	%p6, %r25, 0;
	neg.s32 	%r35, %r34;
	selp.b32 	%r46, %r34, %r35, %p6;
	setp.gt.s64 	%p7, %rd42, -1;
	mov.b64 	%rd45, 0;
	{
	.reg .u32 %r0, %r1, %r2, %r3, %a0, %a1, %a2, %a3, %b0, %b1, %b2, %b3;
	mov.b64 	{%a0,%a1}, %rd45;
	mov.b64 	{%a2,%a3}, %rd45;
	mov.b64 	{%b0,%b1}, %rd43;
	mov.b64 	{%b2,%b3}, %rd42;
	sub.cc.u32 	%r0, %a0, %b0;
	subc.cc.u32 	%r1, %a1, %b1;
	subc.cc.u32 	%r2, %a2, %b2;
	subc.u32 	%r3, %a3, %b3;
	mov.b64 	%rd46, {%r0,%r1};
	mov.b64 	%rd47, {%r2,%r3};
	}
	xor.b32  	%r36, %r25, -2147483648;
	selp.b64 	%rd73, %rd42, %rd47, %p7;
	selp.b64 	%rd14, %rd43, %rd46, %p7;
	selp.b32 	%r17, %r25, %r36, %p7;
	clz.b64 	%r37, %rd73;
	cvt.u64.u32 	%rd15, %r37;
	setp.eq.s32 	%p8, %r37, 0;
	@%p8 bra 	$L__BB6_8;
	cvt.u32.u64 	%r38, %rd15;
	and.b32  	%r39, %r38, 63;
	shl.b64 	%rd48, %rd73, %r39;
	shr.u64 	%rd49, %rd14, 1;
	not.b32 	%r40, %r38;
	and.b32  	%r41, %r40, 63;
	shr.u64 	%rd50, %rd49, %r41;
	or.b64  	%rd73, %rd48, %rd50;
$L__BB6_8:
	mov.b64 	%rd51, -3958705157555305931;
	{
	.reg .u32 %r0, %r1, %r2, %r3, %alo, %ahi, %blo, %bhi;
	mov.b64 	{%alo,%ahi}, %rd73;
	mov.b64 	{%blo,%bhi}, %rd51;
	mul.lo.u32 	%r0, %alo, %blo;
	mul.hi.u32 	%r1, %alo, %blo;
	mad.lo.cc.u32 	%r1, %alo, %bhi, %r1;
	madc.hi.u32 	%r2, %alo, %bhi, 0;
	mad.lo.cc.u32 	%r1, %ahi, %blo, %r1;
	madc.hi.cc.u32 	%r2, %ahi, %blo, %r2;
	madc.hi.u32 	%r3, %ahi, %bhi, 0;
	mad.lo.cc.u32 	%r2, %ahi, %bhi, %r2;
	addc.u32 	%r3, %r3, 0;
	mov.b64 	%rd52, {%r0,%r1};
	mov.b64 	%rd53, {%r2,%r3};
	}
	setp.gt.s64 	%p9, %rd53, 0;
	{
	.reg .u32 %r0, %r1, %r2, %r3, %a0, %a1, %a2, %a3, %b0, %b1, %b2, %b3;
	mov.b64 	{%a0,%a1}, %rd52;
	mov.b64 	{%a2,%a3}, %rd53;
	mov.b64 	{%b0,%b1}, %rd52;
	mov.b64 	{%b2,%b3}, %rd53;
	add.cc.u32 	%r0, %a0, %b0;
	addc.cc.u32 	%r1, %a1, %b1;
	addc.cc.u32 	%r2, %a2, %b2;
	addc.u32 	%r3, %a3, %b3;
	mov.b64 	%rd54, {%r0,%r1};
	mov.b64 	%rd55, {%r2,%r3};
	}
	selp.b64 	%rd56, %rd55, %rd53, %p9;
	selp.s64 	%rd57, -1, 0, %p9;
	sub.s64 	%rd58, %rd57, %rd15;
	cvt.u64.u32 	%rd59, %r17;
	shl.b64 	%rd60, %rd59, 32;
	add.s64 	%rd61, %rd56, 1;
	shr.u64 	%rd62, %rd61, 10;
	add.s64 	%rd63, %rd62, 1;
	shr.u64 	%rd64, %rd63, 1;
	shl.b64 	%rd65, %rd58, 52;
	add.s64 	%rd66, %rd65, %rd64;
	add.s64 	%rd67, %rd66, 4602678819172646912;
	or.b64  	%rd68, %rd67, %rd60;
	mov.b64 	%fd4, %rd68;
$L__BB6_9:
	st.param.f64 	[func_retval0], %fd4;
	st.param.b32 	[func_retval0+8], %r46;
	ret;

}


// ===== COMPILED SASS (sm_100) =====

	.target	sm_100

	.elftype	@"ET_EXEC"


//--------------------- .note.nv.tkinfo           --------------------------
	.section	.note.nv.tkinfo,"",@"SHT_NOTE"
	.sectionflags	@"SHF_NOTE_NV_TKINFO"
	.tkinfo
        /*0018*/ 	.word	0x00000002
        /*0030*/ 	.string	""
        /*0030*/ 	.string	"ptxas"
        /*0030*/ 	.string	"Cuda compilation tools, release 13.0, V13.0.88"
        /*0030*/ 	.string	"Build cuda_13.0.r13.0/compiler.36424714_0"
        /*0030*/ 	.string	"-arch sm_100 -m 64 "



//--------------------- .note.nv.cuinfo           --------------------------
	.section	.note.nv.cuinfo,"",@"SHT_NOTE"
	.sectionflags	@"SHF_NOTE_NV_CUINFO"
        /*0018*/ 	.short	0x0002
        /*001a*/ 	.short	0x0064
        /*001c*/ 	.short	0x0082
	.zero		2


//--------------------- .nv.info                  --------------------------
	.section	.nv.info,"",@"SHT_CUDA_INFO"
	.align	4


	//----- nvinfo : EIATTR_REGCOUNT
	.align		4
        /*0000*/ 	.byte	0x04, 0x2f
        /*0002*/ 	.short	(.L_2 - .L_1)
	.align		4
.L_1:
        /*0004*/ 	.word	index@(_Z8fftShiftiiiP7double2S0_b)
        /*0008*/ 	.word	0x00000024


	//----- nvinfo : EIATTR_FRAME_SIZE
	.align		4
.L_2:
        /*000c*/ 	.byte	0x04, 0x11
        /*000e*/ 	.short	(.L_4 - .L_3)
	.align		4
.L_3:
        /*0010*/ 	.word	index@($__internal_5_$__cuda_sm20_div_rn_f64_full)
        /*0014*/ 	.word	0x00000000


	//----- nvinfo : EIATTR_FRAME_SIZE
	.align		4
.L_4:
        /*0018*/ 	.byte	0x04, 0x11
        /*001a*/ 	.short	(.L_6 - .L_5)
	.align		4
.L_5:
        /*001c*/ 	.word	index@(_Z8fftShiftiiiP7double2S0_b)
        /*0020*/ 	.word	0x00000000


	//----- nvinfo : EIATTR_REGCOUNT
	.align		4
.L_6:
        /*0024*/ 	.byte	0x04, 0x2f
        /*0026*/ 	.short	(.L_8 - .L_7)
	.align		4
.L_7:
        /*0028*/ 	.word	index@(_Z20depth_sources_kernelP7double2PhS1_Pdiddddiiij)
        /*002c*/ 	.word	0x0000001b


	//----- nvinfo : EIATTR_FRAME_SIZE
	.align		4
.L_8:
        /*0030*/ 	.byte	0x04, 0x11
        /*0032*/ 	.short	(.L_10 - .L_9)
	.align		4
.L_9:
        /*0034*/ 	.word	index@($__internal_4_$__cuda_sm20_div_rn_f64_full)
        /*0038*/ 	.word	0x00000000


	//----- nvinfo : EIATTR_FRAME_SIZE
	.align		4
.L_10:
        /*003c*/ 	.byte	0x04, 0x11
        /*003e*/ 	.short	(.L_12 - .L_11)
	.align		4
.L_11:
        /*0040*/ 	.word	index@(_Z20depth_sources_kernelP7double2PhS1_Pdiddddiiij)
        /*0044*/ 	.word	0x00000000


	//----- nvinfo : EIATTR_REGCOUNT
	.align		4
.L_12:
        /*0048*/ 	.byte	0x04, 0x2f
        /*004a*/ 	.short	(.L_14 - .L_13)
	.align		4
.L_13:
        /*004c*/ 	.word	index@(_Z28propagation_angularsp_kernelP7double2S0_iiddddddd)
        /*0050*/ 	.word	0x00000020


	//----- nvinfo : EIATTR_FRAME_SIZE
	.align		4
.L_14:
        /*0054*/ 	.byte	0x04, 0x11
        /*0056*/ 	.short	(.L_16 - .L_15)
	.align		4
.L_15:
        /*0058*/ 	.word	index@($_Z28propagation_angularsp_kernelP7double2S0_iiddddddd$__internal_trig_reduction_slowpathd)
        /*005c*/ 	.word	0x00000028


	//----- nvinfo : EIATTR_FRAME_SIZE
	.align		4
.L_16:
        /*0060*/ 	.byte	0x04, 0x11
        /*0062*/ 	.short	(.L_18 - .L_17)
	.align		4
.L_17:
        /*0064*/ 	.word	index@($__internal_3_$__cuda_sm20_dsqrt_rn_f64_mediumpath_v1)
        /*0068*/ 	.word	0x00000028


	//----- nvinfo : EIATTR_FRAME_SIZE
	.align		4
.L_18:
        /*006c*/ 	.byte	0x04, 0x11
        /*006e*/ 	.short	(.L_20 - .L_19)
	.align		4
.L_19:
        /*0070*/ 	.word	index@($__internal_2_$__cuda_sm20_dblrcp_rn_slowpath_v3)
        /*0074*/ 	.word	0x00000028


	//----- nvinfo : EIATTR_FRAME_SIZE
	.align		4
.L_20:
        /*0078*/ 	.byte	0x04, 0x11
        /*007a*/ 	.short	(.L_22 - .L_21)
	.align		4
.L_21:
        /*007c*/ 	.word	index@(_Z28propagation_angularsp_kernelP7double2S0_iiddddddd)
        /*0080*/ 	.word	0x00000028


	//----- nvinfo : EIATTR_REGCOUNT
	.align		4
.L_22:
        /*0084*/ 	.byte	0x04, 0x2f
        /*0086*/ 	.short	(.L_24 - .L_23)
	.align		4
.L_23:
        /*0088*/ 	.word	index@(_Z10cropFringeiiP7double2S0_iiii)
        /*008c*/ 	.word	0x0000000e


	//----- nvinfo : EIATTR_FRAME_SIZE
	.align		4
.L_24:
        /*0090*/ 	.byte	0x04, 0x11
        /*0092*/ 	.short	(.L_26 - .L_25)
	.align		4
.L_25:
        /*0094*/ 	.word	index@(_Z10cropFringeiiP7double2S0_iiii)
        /*0098*/ 	.word	0x00000000


	//----- nvinfo : EIATTR_REGCOUNT
	.align		4
.L_26:
        /*009c*/ 	.byte	0x04, 0x2f
        /*009e*/ 	.short	(.L_28 - .L_27)
	.align		4
.L_27:
        /*00a0*/ 	.word	index@(_Z9getFringeiiP7double2S0_iiddddd)
        /*00a4*/ 	.word	0x00000020


	//----- nvinfo : EIATTR_FRAME_SIZE
	.align		4
.L_28:
        /*00a8*/ 	.byte	0x04, 0x11
        /*00aa*/ 	.short	(.L_30 - .L_29)
	.align		4
.L_29:
        /*00ac*/ 	.word	index@($_Z9getFringeiiP7double2S0_iiddddd$__internal_trig_reduction_slowpathd)
        /*00b0*/ 	.word	0x00000028


	//----- nvinfo : EIATTR_FRAME_SIZE
	.align		4
.L_30:
        /*00b4*/ 	.byte	0x04, 0x11
        /*00b6*/ 	.short	(.L_32 - .L_31)
	.align		4
.L_31:
        /*00b8*/ 	.word	index@($__internal_1_$__cuda_sm20_div_rn_f64_full)
        /*00bc*/ 	.word	0x00000028


	//----- nvinfo : EIATTR_FRAME_SIZE
	.align		4
.L_32:
        /*00c0*/ 	.byte	0x04, 0x11
        /*00c2*/ 	.short	(.L_34 - .L_33)
	.align		4
.L_33:
        /*00c4*/ 	.word	index@(_Z9getFringeiiP7double2S0_iiddddd)
        /*00c8*/ 	.word	0x00000028


	//----- nvinfo : EIATTR_REGCOUNT
	.align		4
.L_34:
        /*00cc*/ 	.byte	0x04, 0x2f
        /*00ce*/ 	.short	(.L_36 - .L_35)
	.align		4
.L_35:
        /*00d0*/ 	.word	index@(_Z24change_depth_quan_kernelPdPhiiiddddd)
        /*00d4*/ 	.word	0x00000017


	//----- nvinfo : EIATTR_FRAME_SIZE
	.align		4
.L_36:
        /*00d8*/ 	.byte	0x04, 0x11
        /*00da*/ 	.short	(.L_38 - .L_37)
	.align		4
.L_37:
        /*00dc*/ 	.word	index@($__internal_0_$__cuda_sm20_div_rn_f64_full)
        /*00e0*/ 	.word	0x00000000


	//----- nvinfo : EIATTR_FRAME_SIZE
	.align		4
.L_38:
        /*00e4*/ 	.byte	0x04, 0x11
        /*00e6*/ 	.short	(.L_40 - .L_39)
	.align		4
.L_39:
        /*00e8*/ 	.word	index@(_Z24change_depth_quan_kernelPdPhiiiddddd)
        /*00ec*/ 	.word	0x00000000


	//----- nvinfo : EIATTR_MIN_STACK_SIZE
	.align		4
.L_40:
        /*00f0*/ 	.byte	0x04, 0x12
        /*00f2*/ 	.short	(.L_42 - .L_41)
	.align		4
.L_41:
        /*00f4*/ 	.word	index@(_Z24change_depth_quan_kernelPdPhiiiddddd)
        /*00f8*/ 	.word	0x00000000


	//----- nvinfo : EIATTR_MIN_STACK_SIZE
	.align		4
.L_42:
        /*00fc*/ 	.byte	0x04, 0x12
        /*00fe*/ 	.short	(.L_44 - .L_43)
	.align		4
.L_43:
        /*0100*/ 	.word	index@(_Z9getFringeiiP7double2S0_iiddddd)
        /*0104*/ 	.word	0x00000028


	//----- nvinfo : EIATTR_MIN_STACK_SIZE
	.align		4
.L_44:
        /*0108*/ 	.byte	0x04, 0x12
        /*010a*/ 	.short	(.L_46 - .L_45)
	.align		4
.L_45:
        /*010c*/ 	.word	index@(_Z10cropFringeiiP7double2S0_iiii)
        /*0110*/ 	.word	0x00000000


	//----- nvinfo : EIATTR_MIN_STACK_SIZE
	.align		4
.L_46:
        /*0114*/ 	.byte	0x04, 0x12
        /*0116*/ 	.short	(.L_48 - .L_47)
	.align		4
.L_47:
        /*0118*/ 	.word	index@(_Z28propagation_angularsp_kernelP7double2S0_iiddddddd)
        /*011c*/ 	.word	0x00000028


	//----- nvinfo : EIATTR_MIN_STACK_SIZE
	.align		4
.L_48:
        /*0120*/ 	.byte	0x04, 0x12
        /*0122*/ 	.short	(.L_50 - .L_49)
	.align		4
.L_49:
        /*0124*/ 	.word	index@(_Z20depth_sources_kernelP7double2PhS1_Pdiddddiiij)
        /*0128*/ 	.word	0x00000000


	//----- nvinfo : EIATTR_MIN_STACK_SIZE
	.align		4
.L_50:
        /*012c*/ 	.byte	0x04, 0x12
        /*012e*/ 	.short	(.L_52 - .L_51)
	.align		4
.L_51:
        /*0130*/ 	.word	index@(_Z8fftShiftiiiP7double2S0_b)
        /*0134*/ 	.word	0x00000000
.L_52:


//--------------------- .nv.compat                --------------------------
	.section	.nv.compat,"",@"SHT_CUDA_COMPAT_INFO"
	.align	4
        /*0000*/ 	.byte	0x02, 0x09, 0x00, 0x00, 0x02, 0x02, 0x01, 0x00, 0x02, 0x05, 0x05, 0x00, 0x03, 0x07, 0x01, 0x01
        /*0010*/ 	.byte	0x02, 0x03, 0x00, 0x00, 0x02, 0x06, 0x01, 0x00, 0x04, 0x0b, 0x08, 0x00, 0x01, 0x00, 0x00, 0x00
        /*0020*/ 	.byte	0x00, 0x00, 0x00, 0x00


//--------------------- .nv.info._Z24change_depth_quan_kernelPdPhiiiddddd --------------------------
	.section	.nv.info._Z24change_depth_quan_kernelPdPhiiiddddd,"",@"SHT_CUDA_INFO"
	.sectionflags	@""
	.align	4


	//----- nvinfo : EIATTR_CUDA_API_VERSION
	.align		4
        /*0000*/ 	.byte	0x04, 0x37
        /*0002*/ 	.short	(.L_54 - .L_53)
.L_53:
        /*0004*/ 	.word	0x00000082


	//----- nvinfo : EIATTR_KPARAM_INFO
	.align		4
.L_54:
        /*0008*/ 	.byte	0x04, 0x17
        /*000a*/ 	.short	(.L_56 - .L_55)
.L_55:
        /*000c*/ 	.word	0x00000000
        /*0010*/ 	.short	0x0009
        /*0012*/ 	.short	0x0040
        /*0014*/ 	.byte	0x00, 0xf0, 0x21, 0x00


	//----- nvinfo : EIATTR_KPARAM_INFO
	.align		4
.L_56:
        /*0018*/ 	.byte	0x04, 0x17
        /*001a*/ 	.short	(.L_58 - .L_57)
.L_57:
        /*001c*/ 	.word	0x00000000
        /*0020*/ 	.short	0x0008
        /*0022*/ 	.short	0x0038
        /*0024*/ 	.byte	0x00, 0xf0, 0x21, 0x00


	//----- nvinfo : EIATTR_KPARAM_INFO
	.align		4
.L_58:
        /*0028*/ 	.byte	0x04, 0x17
        /*002a*/ 	.short	(.L_60 - .L_59)
.L_59:
        /*002c*/ 	.word	0x00000000
        /*0030*/ 	.short	0x0007
        /*0032*/ 	.short	0x0030
        /*0034*/ 	.byte	0x00, 0xf0, 0x21, 0x00


	//----- nvinfo : EIATTR_KPARAM_INFO
	.align		4
.L_60:
        /*0038*/ 	.byte	0x04, 0x17
        /*003a*/ 	.short	(.L_62 - .L_61)
.L_61:
        /*003c*/ 	.word	0x00000000
        /*0040*/ 	.short	0x0006
        /*0042*/ 	.short	0x0028
        /*0044*/ 	.byte	0x00, 0xf0, 0x21, 0x00


	//----- nvinfo : EIATTR_KPARAM_INFO
	.align		4
.L_62:
        /*0048*/ 	.byte	0x04, 0x17
        /*004a*/ 	.short	(.L_64 - .L_63)
.L_63:
        /*004c*/ 	.word	0x00000000
        /*0050*/ 	.short	0x0005
        /*0052*/ 	.short	0x0020
        /*0054*/ 	.byte	0x00, 0xf0, 0x21, 0x00


	//----- nvinfo : EIATTR_KPARAM_INFO
	.align		4
.L_64:
        /*0058*/ 	.byte	0x04, 0x17
        /*005a*/ 	.short	(.L_66 - .L_65)
.L_65:
        /*005c*/ 	.word	0x00000000
        /*0060*/ 	.short	0x0004
        /*0062*/ 	.short	0x0018
        /*0064*/ 	.byte	0x00, 0xf0, 0x11, 0x00


	//----- nvinfo : EIATTR_KPARAM_INFO
	.align		4
.L_66:
        /*0068*/ 	.byte	0x04, 0x17
        /*006a*/ 	.short	(.L_68 - .L_67)
.L_67:
        /*006c*/ 	.word	0x00000000
        /*0070*/ 	.short	0x0003
        /*0072*/ 	.short	0x0014
        /*0074*/ 	.byte	0x00, 0xf0, 0x11, 0x00


	//----- nvinfo : EIATTR_KPARAM_INFO
	.align		4
.L_68:
        /*0078*/ 	.byte	0x04, 0x17
        /*007a*/ 	.short	(.L_70 - .L_69)
.L_69:
        /*007c*/ 	.word	0x00000000
        /*0080*/ 	.short	0x0002
        /*0082*/ 	.short	0x0010
        /*0084*/ 	.byte	0x00, 0xf0, 0x11, 0x00


	//----- nvinfo : EIATTR_KPARAM_INFO
	.align		4
.L_70:
        /*0088*/ 	.byte	0x04, 0x17
        /*008a*/ 	.short	(.L_72 - .L_71)
.L_71:
        /*008c*/ 	.word	0x00000000
        /*0090*/ 	.short	0x0001
        /*0092*/ 	.short	0x0008
        /*0094*/ 	.byte	0x00, 0xf5, 0x21, 0x00


	//----- nvinfo : EIATTR_KPARAM_INFO
	.align		4
.L_72:
        /*0098*/ 	.byte	0x04, 0x17
        /*009a*/ 	.short	(.L_74 - .L_73)
.L_73:
        /*009c*/ 	.word	0x00000000
        /*00a0*/ 	.short	0x0000
        /*00a2*/ 	.short	0x0000
        /*00a4*/ 	.byte	0x00, 0xf5, 0x21, 0x00


	//----- nvinfo : EIATTR_SPARSE_MMA_MASK
	.align		4
.L_74:
        /*00a8*/ 	.byte	0x03, 0x50
        /*00aa*/ 	.short	0x0000


	//----- nvinfo : EIATTR_MAXREG_COUNT
	.align		4
        /*00ac*/ 	.byte	0x03, 0x1b
        /*00ae*/ 	.short	0x00ff


	//----- nvinfo : EIATTR_MERCURY_ISA_VERSION
	.align		4
        /*00b0*/ 	.byte	0x03, 0x5f
        /*00b2*/ 	.short	0x0101


	//----- nvinfo : EIATTR_VRC_CTA_INIT_COUNT
	.align		4
        /*00b4*/ 	.byte	0x02, 0x4a
	.zero		1
	.zero		1


	//----- nvinfo : EIATTR_EXIT_INSTR_OFFSETS
	.align		4
        /*00b8*/ 	.byte	0x04, 0x1c
        /*00ba*/ 	.short	(.L_76 - .L_75)


	//   ....[0]....
.L_75:
        /*00bc*/ 	.word	0x00000080


	//   ....[1]....
        /*00c0*/ 	.word	0x000003b0


	//----- nvinfo : EIATTR_CRS_STACK_SIZE
	.align		4
.L_76:
        /*00c4*/ 	.byte	0x04, 0x1e
        /*00c6*/ 	.short	(.L_78 - .L_77)
.L_77:
        /*00c8*/ 	.word	0x00000000


	//----- nvinfo : EIATTR_CBANK_PARAM_SIZE
	.align		4
.L_78:
        /*00cc*/ 	.byte	0x03, 0x19
        /*00ce*/ 	.short	0x0048


	//----- nvinfo : EIATTR_PARAM_CBANK
	.align		4
        /*00d0*/ 	.byte	0x04, 0x0a
        /*00d2*/ 	.short	(.L_80 - .L_79)
	.align		4
.L_79:
        /*00d4*/ 	.word	index@(.nv.constant0._Z24change_depth_quan_kernelPdPhiiiddddd)
        /*00d8*/ 	.short	0x0380
        /*00da*/ 	.short	0x0048


	//----- nvinfo : EIATTR_SW_WAR
	.align		4
.L_80:
        /*00dc*/ 	.byte	0x04, 0x36
        /*00de*/ 	.short	(.L_82 - .L_81)
.L_81:
        /*00e0*/ 	.word	0x00000008
.L_82:


//--------------------- .nv.info._Z9getFringeiiP7double2S0_iiddddd --------------------------
	.section	.nv.info._Z9getFringeiiP7double2S0_iiddddd,"",@"SHT_CUDA_INFO"
	.sectionflags	@""
	.align	4


	//----- nvinfo : EIATTR_CUDA_API_VERSION
	.align		4
        /*0000*/ 	.byte	0x04, 0x37
        /*0002*/ 	.short	(.L_84 - .L_83)
.L_83:
        /*0004*/ 	.word	0x00000082


	//----- nvinfo : EIATTR_KPARAM_INFO
	.align		4
.L_84:
        /*0008*/ 	.byte	0x04, 0x17
        /*000a*/ 	.short	(.L_86 - .L_85)
.L_85:
        /*000c*/ 	.word	0x00000000
        /*0010*/ 	.short	0x000a
        /*0012*/ 	.short	0x0040
        /*0014*/ 	.byte	0x00, 0xf0, 0x21, 0x00


	//----- nvinfo : EIATTR_KPARAM_INFO
	.align		4
.L_86:
        /*0018*/ 	.byte	0x04, 0x17
        /*001a*/ 	.short	(.L_88 - .L_87)
.L_87:
        /*001c*/ 	.word	0x00000000
        /*0020*/ 	.short	0x0009
        /*0022*/ 	.short	0x0038
        /*0024*/ 	.byte	0x00, 0xf0, 0x21, 0x00


	//----- nvinfo : EIATTR_KPARAM_INFO
	.align		4
.L_88:
        /*0028*/ 	.byte	0x04, 0x17
        /*002a*/ 	.short	(.L_90 - .L_89)
.L_89:
        /*002c*/ 	.word	0x00000000
        /*0030*/ 	.short	0x0008
        /*0032*/ 	.short	0x0030
        /*0034*/ 	.byte	0x00, 0xf0, 0x21, 0x00


	//----- nvinfo : EIATTR_KPARAM_INFO
	.align		4
.L_90:
        /*0038*/ 	.byte	0x04, 0x17
        /*003a*/ 	.short	(.L_92 - .L_91)
.L_91:
        /*003c*/ 	.word	0x00000000
        /*0040*/ 	.short	0x0007
        /*0042*/ 	.short	0x0028
        /*0044*/ 	.byte	0x00, 0xf0, 0x21, 0x00


	//----- nvinfo : EIATTR_KPARAM_INFO
	.align		4
.L_92:
        /*0048*/ 	.byte	0x04, 0x17
        /*004a*/ 	.short	(.L_94 - .L_93)
.L_93:
        /*004c*/ 	.word	0x00000000
        /*0050*/ 	.short	0x0006
        /*0052*/ 	.short	0x0020
        /*0054*/ 	.byte	0x00, 0xf0, 0x21, 0x00


	//----- nvinfo : EIATTR_KPARAM_INFO
	.align		4
.L_94:
        /*0058*/ 	.byte	0x04, 0x17
        /*005a*/ 	.short	(.L_96 - .L_95)
.L_95:
        /*005c*/ 	.word	0x00000000
        /*0060*/ 	.short	0x0005
        /*0062*/ 	.short	0x001c
        /*0064*/ 	.byte	0x00, 0xf0, 0x11, 0x00


	//----- nvinfo : EIATTR_KPARAM_INFO
	.align		4
.L_96:
        /*0068*/ 	.byte	0x04, 0x17
        /*006a*/ 	.short	(.L_98 - .L_97)
.L_97:
        /*006c*/ 	.word	0x00000000
        /*0070*/ 	.short	0x0004
        /*0072*/ 	.short	0x0018
        /*0074*/ 	.byte	0x00, 0xf0, 0x11, 0x00


	//----- nvinfo : EIATTR_KPARAM_INFO
	.align		4
.L_98:
        /*0078*/ 	.byte	0x04, 0x17
        /*007a*/ 	.short	(.L_100 - .L_99)
.L_99:
        /*007c*/ 	.word	0x00000000
        /*0080*/ 	.short	0x0003
        /*0082*/ 	.short	0x0010
        /*0084*/ 	.byte	0x00, 0xf5, 0x21, 0x00


	//----- nvinfo : EIATTR_KPARAM_INFO
	.align		4
.L_100:
        /*0088*/ 	.byte	0x04, 0x17
        /*008a*/ 	.short	(.L_102 - .L_101)
.L_101:
        /*008c*/ 	.word	0x00000000
        /*0090*/ 	.short	0x0002
        /*0092*/ 	.short	0x0008
        /*0094*/ 	.byte	0x00, 0xf5, 0x21, 0x00


	//----- nvinfo : EIATTR_KPARAM_INFO
	.align		4
.L_102:
        /*0098*/ 	.byte	0x04, 0x17
        /*009a*/ 	.short	(.L_104 - .L_103)
.L_103:
        /*009c*/ 	.word	0x00000000
        /*00a0*/ 	.short	0x0001
        /*00a2*/ 	.short	0x0004
        /*00a4*/ 	.byte	0x00, 0xf0, 0x11, 0x00


	//----- nvinfo : EIATTR_KPARAM_INFO
	.align		4
.L_104:
        /*00a8*/ 	.byte	0x04, 0x17
        /*00aa*/ 	.short	(.L_106 - .L_105)
.L_105:
        /*00ac*/ 	.word	0x00000000
        /*00b0*/ 	.short	0x0000
        /*00b2*/ 	.short	0x0000
        /*00b4*/ 	.byte	0x00, 0xf0, 0x11, 0x00


	//----- nvinfo : EIATTR_SPARSE_MMA_MASK
	.align		4
.L_106:
        /*00b8*/ 	.byte	0x03, 0x50
        /*00ba*/ 	.short	0x0000


	//----- nvinfo : EIATTR_MAXREG_COUNT
	.align		4
        /*00bc*/ 	.byte	0x03, 0x1b
        /*00be*/ 	.short	0x00ff


	//----- nvinfo : EIATTR_MERCURY_ISA_VERSION
	.align		4
        /*00c0*/ 	.byte	0x03, 0x5f
        /*00c2*/ 	.short	0x0101


	//----- nvinfo : EIATTR_VRC_CTA_INIT_COUNT
	.align		4
        /*00c4*/ 	.byte	0x02, 0x4a
	.zero		1
	.zero		1


	//----- nvinfo : EIATTR_EXIT_INSTR_OFFSETS
	.align		4
        /*00c8*/ 	.byte	0x04, 0x1c
        /*00ca*/ 	.short	(.L_108 - .L_107)


	//   ....[0]....
.L_107:
        /*00cc*/ 	.word	0x00000090


	//   ....[1]....
        /*00d0*/ 	.word	0x00001bb0


	//----- nvinfo : EIATTR_CRS_STACK_SIZE
	.align		4
.L_108:
        /*00d4*/ 	.byte	0x04, 0x1e
        /*00d6*/ 	.short	(.L_110 - .L_109)
.L_109:
        /*00d8*/ 	.word	0x00000000


	//----- nvinfo : EIATTR_CBANK_PARAM_SIZE
	.align		4
.L_110:
        /*00dc*/ 	.byte	0x03, 0x19
        /*00de*/ 	.short	0x0048


	//----- nvinfo : EIATTR_PARAM_CBANK
	.align		4
        /*00e0*/ 	.byte	0x04, 0x0a
        /*00e2*/ 	.short	(.L_112 - .L_111)
	.align		4
.L_111:
        /*00e4*/ 	.word	index@(.nv.constant0._Z9getFringeiiP7double2S0_iiddddd)
        /*00e8*/ 	.short	0x0380
        /*00ea*/ 	.short	0x0048


	//----- nvinfo : EIATTR_SW_WAR
	.align		4
.L_112:
        /*00ec*/ 	.byte	0x04, 0x36
        /*00ee*/ 	.short	(.L_114 - .L_113)
.L_113:
        /*00f0*/ 	.word	0x00000008
.L_114:


//--------------------- .nv.info._Z10cropFringeiiP7double2S0_iiii --------------------------
	.section	.nv.info._Z10cropFringeiiP7double2S0_iiii,"",@"SHT_CUDA_INFO"
	.sectionflags	@""
	.align	4


	//----- nvinfo : EIATTR_CUDA_API_VERSION
	.align		4
        /*0000*/ 	.byte	0x04, 0x37
        /*0002*/ 	.short	(.L_116 - .L_115)
.L_115:
        /*0004*/ 	.word	0x00000082


	//----- nvinfo : EIATTR_KPARAM_INFO
	.align		4
.L_116:
        /*0008*/ 	.byte	0x04, 0x17
        /*000a*/ 	.short	(.L_118 - .L_117)
.L_117:
        /*000c*/ 	.word	0x00000000
        /*0010*/ 	.short	0x0007
        /*0012*/ 	.short	0x0024
        /*0014*/ 	.byte	0x00, 0xf0, 0x11, 0x00


	//----- nvinfo : EIATTR_KPARAM_INFO
	.align		4
.L_118:
        /*0018*/ 	.byte	0x04, 0x17
        /*001a*/ 	.short	(.L_120 - .L_119)
.L_119:
        /*001c*/ 	.word	0x00000000
        /*0020*/ 	.short	0x0006
        /*0022*/ 	.short	0x0020
        /*0024*/ 	.byte	0x00, 0xf0, 0x11, 0x00


	//----- nvinfo : EIATTR_KPARAM_INFO
	.align		4
.L_120:
        /*0028*/ 	.byte	0x04, 0x17
        /*002a*/ 	.short	(.L_122 - .L_121)
.L_121:
        /*002c*/ 	.word	0x00000000
        /*0030*/ 	.short	0x0005
        /*0032*/ 	.short	0x001c
        /*0034*/ 	.byte	0x00, 0xf0, 0x11, 0x00


	//----- nvinfo : EIATTR_KPARAM_INFO
	.align		4
.L_122:
        /*0038*/ 	.byte	0x04, 0x17
        /*003a*/ 	.short	(.L_124 - .L_123)
.L_123:
        /*003c*/ 	.word	0x00000000
        /*0040*/ 	.short	0x0004
        /*0042*/ 	.short	0x0018
        /*0044*/ 	.byte	0x00, 0xf0, 0x11, 0x00


	//----- nvinfo : EIATTR_KPARAM_INFO
	.align		4
.L_124:
        /*0048*/ 	.byte	0x04, 0x17
        /*004a*/ 	.short	(.L_126 - .L_125)
.L_125:
        /*004c*/ 	.word	0x00000000
        /*0050*/ 	.short	0x0003
        /*0052*/ 	.short	0x0010
        /*0054*/ 	.byte	0x00, 0xf5, 0x21, 0x00


	//----- nvinfo : EIATTR_KPARAM_INFO
	.align		4
.L_126:
        /*0058*/ 	.byte	0x04, 0x17
        /*005a*/ 	.short	(.L_128 - .L_127)
.L_127:
        /*005c*/ 	.word	0x00000000
        /*0060*/ 	.short	0x0002
        /*0062*/ 	.short	0x0008
        /*0064*/ 	.byte	0x00, 0xf5, 0x21, 0x00


	//----- nvinfo : EIATTR_KPARAM_INFO
	.align		4
.L_128:
        /*0068*/ 	.byte	0x04, 0x17
        /*006a*/ 	.short	(.L_130 - .L_129)
.L_129:
        /*006c*/ 	.word	0x00000000
        /*0070*/ 	.short	0x0001
        /*0072*/ 	.short	0x0004
        /*0074*/ 	.byte	0x00, 0xf0, 0x11, 0x00


	//----- nvinfo : EIATTR_KPARAM_INFO
	.align		4
.L_130:
        /*0078*/ 	.byte	0x04, 0x17
        /*007a*/ 	.short	(.L_132 - .L_131)
.L_131:
        /*007c*/ 	.word	0x00000000
        /*0080*/ 	.short	0x0000
        /*0082*/ 	.short	0x0000
        /*0084*/ 	.byte	0x00, 0xf0, 0x11, 0x00


	//----- nvinfo : EIATTR_SPARSE_MMA_MASK
	.align		4
.L_132:
        /*0088*/ 	.byte	0x03, 0x50
        /*008a*/ 	.short	0x0000


	//----- nvinfo : EIATTR_MAXREG_COUNT
	.align		4
        /*008c*/ 	.byte	0x03, 0x1b
        /*008e*/ 	.short	0x00ff


	//----- nvinfo : EIATTR_MERCURY_ISA_VERSION
	.align		4
        /*0090*/ 	.byte	0x03, 0x5f
        /*0092*/ 	.short	0x0101


	//----- nvinfo : EIATTR_VRC_CTA_INIT_COUNT
	.align		4
        /*0094*/ 	.byte	0x02, 0x4a
	.zero		1
	.zero		1


	//----- nvinfo : EIATTR_EXIT_INSTR_OFFSETS
	.align		4
        /*0098*/ 	.byte	0x04, 0x1c
        /*009a*/ 	.short	(.L_134 - .L_133)


	//   ....[0]....
.L_133:
        /*009c*/ 	.word	0x00000080


	//   ....[1]....
        /*00a0*/ 	.word	0x00000280


	//   ....[2]....
        /*00a4*/ 	.word	0x00000300


	//----- nvinfo : EIATTR_CBANK_PARAM_SIZE
	.align		4
.L_134:
        /*00a8*/ 	.byte	0x03, 0x19
        /*00aa*/ 	.short	0x0028


	//----- nvinfo : EIATTR_PARAM_CBANK
	.align		4
        /*00ac*/ 	.byte	0x04, 0x0a
        /*00ae*/ 	.short	(.L_136 - .L_135)
	.align		4
.L_135:
        /*00b0*/ 	.word	index@(.nv.constant0._Z10cropFringeiiP7double2S0_iiii)
        /*00b4*/ 	.short	0x0380
        /*00b6*/ 	.short	0x0028


	//----- nvinfo : EIATTR_SW_WAR
	.align		4
.L_136:
        /*00b8*/ 	.byte	0x04, 0x36
        /*00ba*/ 	.short	(.L_138 - .L_137)
.L_137:
        /*00bc*/ 	.word	0x00000008
.L_138:


//--------------------- .nv.info._Z28propagation_angularsp_kernelP7double2S0_iiddddddd --------------------------
	.section	.nv.info._Z28propagation_angularsp_kernelP7double2S0_iiddddddd,"",@"SHT_CUDA_INFO"
	.sectionflags	@""
	.align	4


	//----- nvinfo : EIATTR_CUDA_API_VERSION
	.align		4
        /*0000*/ 	.byte	0x04, 0x37
        /*0002*/ 	.short	(.L_140 - .L_139)
.L_139:
        /*0004*/ 	.word	0x00000082


	//----- nvinfo : EIATTR_KPARAM_INFO
	.align		4
.L_140:
        /*0008*/ 	.byte	0x04, 0x17
        /*000a*/ 	.short	(.L_142 - .L_141)
.L_141:
        /*000c*/ 	.word	0x00000000
        /*0010*/ 	.short	0x000a
        /*0012*/ 	.short	0x0048
        /*0014*/ 	.byte	0x00, 0xf0, 0x21, 0x00


	//----- nvinfo : EIATTR_KPARAM_INFO
	.align		4
.L_142:
        /*0018*/ 	.byte	0x04, 0x17
        /*001a*/ 	.short	(.L_144 - .L_143)
.L_143:
        /*001c*/ 	.word	0x00000000
        /*0020*/ 	.short	0x0009
        /*0022*/ 	.short	0x0040
        /*0024*/ 	.byte	0x00, 0xf0, 0x21, 0x00


	//----- nvinfo : EIATTR_KPARAM_INFO
	.align		4
.L_144:
        /*0028*/ 	.byte	0x04, 0x17
        /*002a*/ 	.short	(.L_146 - .L_145)
.L_145:
        /*002c*/ 	.word	0x00000000
        /*0030*/ 	.short	0x0008
        /*0032*/ 	.short	0x0038
        /*0034*/ 	.byte	0x00, 0xf0, 0x21, 0x00


	//----- nvinfo : EIATTR_KPARAM_INFO
	.align		4
.L_146:
        /*0038*/ 	.byte	0x04, 0x17
        /*003a*/ 	.short	(.L_148 - .L_147)
.L_147:
        /*003c*/ 	.word	0x00000000
        /*0040*/ 	.short	0x0007
        /*0042*/ 	.short	0x0030
        /*0044*/ 	.byte	0x00, 0xf0, 0x21, 0x00


	//----- nvinfo : EIATTR_KPARAM_INFO
	.align		4
.L_148:
        /*0048*/ 	.byte	0x04, 0x17
        /*004a*/ 	.short	(.L_150 - .L_149)
.L_149:
        /*004c*/ 	.word	0x00000000
        /*0050*/ 	.short	0x0006
        /*0052*/ 	.short	0x0028
        /*0054*/ 	.byte	0x00, 0xf0, 0x21, 0x00


	//----- nvinfo : EIATTR_KPARAM_INFO
	.align		4
.L_150:
        /*0058*/ 	.byte	0x04, 0x17
        /*005a*/ 	.short	(.L_152 - .L_151)
.L_151:
        /*005c*/ 	.word	0x00000000
        /*0060*/ 	.short	0x0005
        /*0062*/ 	.short	0x0020
        /*0064*/ 	.byte	0x00, 0xf0, 0x21, 0x00


	//----- nvinfo : EIATTR_KPARAM_INFO
	.align		4
.L_152:
        /*0068*/ 	.byte	0x04, 0x17
        /*006a*/ 	.short	(.L_154 - .L_153)
.L_153:
        /*006c*/ 	.word	0x00000000
        /*0070*/ 	.short	0x0004
        /*0072*/ 	.short	0x0018
        /*0074*/ 	.byte	0x00, 0xf0, 0x21, 0x00


	//----- nvinfo : EIATTR_KPARAM_INFO
	.align		4
.L_154:
        /*0078*/ 	.byte	0x04, 0x17
        /*007a*/ 	.short	(.L_156 - .L_155)
.L_155:
        /*007c*/ 	.word	0x00000000
        /*0080*/ 	.short	0x0003
        /*0082*/ 	.short	0x0014
        /*0084*/ 	.byte	0x00, 0xf0, 0x11, 0x00


	//----- nvinfo : EIATTR_KPARAM_INFO
	.align		4
.L_156:
        /*0088*/ 	.byte	0x04, 0x17
        /*008a*/ 	.short	(.L_158 - .L_157)
.L_157:
        /*008c*/ 	.word	0x00000000
        /*0090*/ 	.short	0x0002
        /*0092*/ 	.short	0x0010
        /*0094*/ 	.byte	0x00, 0xf0, 0x11, 0x00


	//----- nvinfo : EIATTR_KPARAM_INFO
	.align		4
.L_158:
        /*0098*/ 	.byte	0x04, 0x17
        /*009a*/ 	.short	(.L_160 - .L_159)
.L_159:
        /*009c*/ 	.word	0x00000000
        /*00a0*/ 	.short	0x0001
        /*00a2*/ 	.short	0x0008
        /*00a4*/ 	.byte	0x00, 0xf5, 0x21, 0x00


	//----- nvinfo : EIATTR_KPARAM_INFO
	.align		4
.L_160:
        /*00a8*/ 	.byte	0x04, 0x17
        /*00aa*/ 	.short	(.L_162 - .L_161)
.L_161:
        /*00ac*/ 	.word	0x00000000
        /*00b0*/ 	.short	0x0000
        /*00b2*/ 	.short	0x0000
        /*00b4*/ 	.byte	0x00, 0xf5, 0x21, 0x00


	//----- nvinfo : EIATTR_SPARSE_MMA_MASK
	.align		4
.L_162:
        /*00b8*/ 	.byte	0x03, 0x50
        /*00ba*/ 	.short	0x0000


	//----- nvinfo : EIATTR_MAXREG_COUNT
	.align		4
        /*00bc*/ 	.byte	0x03, 0x1b
        /*00be*/ 	.short	0x00ff


	//----- nvinfo : EIATTR_MERCURY_ISA_VERSION
	.align		4
        /*00c0*/ 	.byte	0x03, 0x5f
        /*00c2*/ 	.short	0x0101


	//----- nvinfo : EIATTR_VRC_CTA_INIT_COUNT
	.align		4
        /*00c4*/ 	.byte	0x02, 0x4a
	.zero		1
	.zero		1


	//----- nvinfo : EIATTR_EXIT_INSTR_OFFSETS
	.align		4
        /*00c8*/ 	.byte	0x04, 0x1c
        /*00ca*/ 	.short	(.L_164 - .L_163)


	//   ....[0]....
.L_163:
        /*00cc*/ 	.word	0x00000090


	//   ....[1]....
        /*00d0*/ 	.word	0x000011c0


	//----- nvinfo : EIATTR_CRS_STACK_SIZE
	.align		4
.L_164:
        /*00d4*/ 	.byte	0x04, 0x1e
        /*00d6*/ 	.short	(.L_166 - .L_165)
.L_165:
        /*00d8*/ 	.word	0x00000000


	//----- nvinfo : EIATTR_CBANK_PARAM_SIZE
	.align		4
.L_166:
        /*00dc*/ 	.byte	0x03, 0x19
        /*00de*/ 	.short	0x0050


	//----- nvinfo : EIATTR_PARAM_CBANK
	.align		4
        /*00e0*/ 	.byte	0x04, 0x0a
        /*00e2*/ 	.short	(.L_168 - .L_167)
	.align		4
.L_167:
        /*00e4*/ 	.word	index@(.nv.constant0._Z28propagation_angularsp_kernelP7double2S0_iiddddddd)
        /*00e8*/ 	.short	0x0380
        /*00ea*/ 	.short	0x0050


	//----- nvinfo : EIATTR_SW_WAR
	.align		4
.L_168:
        /*00ec*/ 	.byte	0x04, 0x36
        /*00ee*/ 	.short	(.L_170 - .L_169)
.L_169:
        /*00f0*/ 	.word	0x00000008
.L_170:


//--------------------- .nv.info._Z20depth_sources_kernelP7double2PhS1_Pdiddddiiij --------------------------
	.section	.nv.info._Z20depth_sources_kernelP7double2PhS1_Pdiddddiiij,"",@"SHT_CUDA_INFO"
	.sectionflags	@""
	.align	4


	//----- nvinfo : EIATTR_CUDA_API_VERSION
	.align		4
        /*0000*/ 	.byte	0x04, 0x37
        /*0002*/ 	.short	(.L_172 - .L_171)
.L_171:
        /*0004*/ 	.word	0x00000082


	//----- nvinfo : EIATTR_KPARAM_INFO
	.align		4
.L_172:
        /*0008*/ 	.byte	0x04, 0x17
        /*000a*/ 	.short	(.L_174 - .L_173)
.L_173:
        /*000c*/ 	.word	0x00000000
        /*0010*/ 	.short	0x000c
        /*0012*/ 	.short	0x0054
        /*0014*/ 	.byte	0x00, 0xf0, 0x11, 0x00


	//----- nvinfo : EIATTR_KPARAM_INFO
	.align		4
.L_174:
        /*0018*/ 	.byte	0x04, 0x17
        /*001a*/ 	.short	(.L_176 - .L_175)
.L_175:
        /*001c*/ 	.word	0x00000000
        /*0020*/ 	.short	0x000b
        /*0022*/ 	.short	0x0050
        /*0024*/ 	.byte	0x00, 0xf0, 0x11, 0x00


	//----- nvinfo : EIATTR_KPARAM_INFO
	.align		4
.L_176:
        /*0028*/ 	.byte	0x04, 0x17
        /*002a*/ 	.short	(.L_178 - .L_177)
.L_177:
        /*002c*/ 	.word	0x00000000
        /*0030*/ 	.short	0x000a
        /*0032*/ 	.short	0x004c
        /*0034*/ 	.byte	0x00, 0xf0, 0x11, 0x00


	//----- nvinfo : EIATTR_KPARAM_INFO
	.align		4
.L_178:
        /*0038*/ 	.byte	0x04, 0x17
        /*003a*/ 	.short	(.L_180 - .L_179)
.L_179:
        /*003c*/ 	.word	0x00000000
        /*0040*/ 	.short	0x0009
        /*0042*/ 	.short	0x0048
        /*0044*/ 	.byte	0x00, 0xf0, 0x11, 0x00


	//----- nvinfo : EIATTR_KPARAM_INFO
	.align		4
.L_180:
        /*0048*/ 	.byte	0x04, 0x17
        /*004a*/ 	.short	(.L_182 - .L_181)
.L_181:
        /*004c*/ 	.word	0x00000000
        /*0050*/ 	.short	0x0008
        /*0052*/ 	.short	0x0040
        /*0054*/ 	.byte	0x00, 0xf0, 0x21, 0x00


	//----- nvinfo : EIATTR_KPARAM_INFO
	.align		4
.L_182:
        /*0058*/ 	.byte	0x04, 0x17
        /*005a*/ 	.short	(.L_184 - .L_183)
.L_183:
        /*005c*/ 	.word	0x00000000
        /*0060*/ 	.short	0x0007
        /*0062*/ 	.short	0x0038
        /*0064*/ 	.byte	0x00, 0xf0, 0x21, 0x00


	//----- nvinfo : EIATTR_KPARAM_INFO
	.align		4
.L_184:
        /*0068*/ 	.byte	0x04, 0x17
        /*006a*/ 	.short	(.L_186 - .L_185)
.L_185:
        /*006c*/ 	.word	0x00000000
        /*0070*/ 	.short	0x0006
        /*0072*/ 	.short	0x0030
        /*0074*/ 	.byte	0x00, 0xf0, 0x21, 0x00


	//----- nvinfo : EIATTR_KPARAM_INFO
	.align		4
.L_186:
        /*0078*/ 	.byte	0x04, 0x17
        /*007a*/ 	.short	(.L_188 - .L_187)
.L_187:
        /*007c*/ 	.word	0x00000000
        /*0080*/ 	.short	0x0005
        /*0082*/ 	.short	0x0028
        /*0084*/ 	.byte	0x00, 0xf0, 0x21, 0x00


	//----- nvinfo : EIATTR_KPARAM_INFO
	.align		4
.L_188:
        /*0088*/ 	.byte	0x04, 0x17
        /*008a*/ 	.short	(.L_190 - .L_189)
.L_189:
        /*008c*/ 	.word	0x00000000
        /*0090*/ 	.short	0x0004
        /*0092*/ 	.short	0x0020
        /*0094*/ 	.byte	0x00, 0xf0, 0x11, 0x00


	//----- nvinfo : EIATTR_KPARAM_INFO
	.align		4
.L_190:
        /*0098*/ 	.byte	0x04, 0x17
        /*009a*/ 	.short	(.L_192 - .L_191)
.L_191:
        /*009c*/ 	.word	0x00000000
        /*00a0*/ 	.short	0x0003
        /*00a2*/ 	.short	0x0018
        /*00a4*/ 	.byte	0x00, 0xf5, 0x21, 0x00


	//----- nvinfo : EIATTR_KPARAM_INFO
	.align		4
.L_192:
        /*00a8*/ 	.byte	0x04, 0x17
        /*00aa*/ 	.short	(.L_194 - .L_193)
.L_193:
        /*00ac*/ 	.word	0x00000000
        /*00b0*/ 	.short	0x0002
        /*00b2*/ 	.short	0x0010
        /*00b4*/ 	.byte	0x00, 0xf5, 0x21, 0x00


	//----- nvinfo : EIATTR_KPARAM_INFO
	.align		4
.L_194:
        /*00b8*/ 	.byte	0x04, 0x17
        /*00ba*/ 	.short	(.L_196 - .L_195)
.L_195:
        /*00bc*/ 	.word	0x00000000
        /*00c0*/ 	.short	0x0001
        /*00c2*/ 	.short	0x0008
        /*00c4*/ 	.byte	0x00, 0xf5, 0x21, 0x00


	//----- nvinfo : EIATTR_KPARAM_INFO
	.align		4
.L_196:
        /*00c8*/ 	.byte	0x04, 0x17
        /*00ca*/ 	.short	(.L_198 - .L_197)
.L_197:
        /*00cc*/ 	.word	0x00000000
        /*00d0*/ 	.short	0x0000
        /*00d2*/ 	.short	0x0000
        /*00d4*/ 	.byte	0x00, 0xf5, 0x21, 0x00


	//----- nvinfo : EIATTR_SPARSE_MMA_MASK
	.align		4
.L_198:
        /*00d8*/ 	.byte	0x03, 0x50
        /*00da*/ 	.short	0x0000


	//----- nvinfo : EIATTR_MAXREG_COUNT
	.align		4
        /*00dc*/ 	.byte	0x03, 0x1b
        /*00de*/ 	.short	0x00ff


	//----- nvinfo : EIATTR_MERCURY_ISA_VERSION
	.align		4
        /*00e0*/ 	.byte	0x03, 0x5f
        /*00e2*/ 	.short	0x0101


	//----- nvinfo : EIATTR_VRC_CTA_INIT_COUNT
	.align		4
        /*00e4*/ 	.byte	0x02, 0x4a
	.zero		1
	.zero		1


	//----- nvinfo : EIATTR_EXIT_INSTR_OFFSETS
	.align		4
        /*00e8*/ 	.byte	0x04, 0x1c
        /*00ea*/ 	.short	(.L_200 - .L_199)


	//   ....[0]....
.L_199:
        /*00ec*/ 	.word	0x00000080


	//   ....[1]....
        /*00f0*/ 	.word	0x000004d0


	//----- nvinfo : EIATTR_CRS_STACK_SIZE
	.align		4
.L_200:
        /*00f4*/ 	.byte	0x04, 0x1e
        /*00f6*/ 	.short	(.L_202 - .L_201)
.L_201:
        /*00f8*/ 	.word	0x00000000


	//----- nvinfo : EIATTR_CBANK_PARAM_SIZE
	.align		4
.L_202:
        /*00fc*/ 	.byte	0x03, 0x19
        /*00fe*/ 	.short	0x0058


	//----- nvinfo : EIATTR_PARAM_CBANK
	.align		4
        /*0100*/ 	.byte	0x04, 0x0a
        /*0102*/ 	.short	(.L_204 - .L_203)
	.align		4
.L_203:
        /*0104*/ 	.word	index@(.nv.constant0._Z20depth_sources_kernelP7double2PhS1_Pdiddddiiij)
        /*0108*/ 	.short	0x0380
        /*010a*/ 	.short	0x0058


	//----- nvinfo : EIATTR_SW_WAR
	.align		4
.L_204:
        /*010c*/ 	.byte	0x04, 0x36
        /*010e*/ 	.short	(.L_206 - .L_205)
.L_205:
        /*0110*/ 	.word	0x00000008
.L_206:


//--------------------- .nv.info._Z8fftShiftiiiP7double2S0_b --------------------------
	.section	.nv.info._Z8fftShiftiiiP7double2S0_b,"",@"SHT_CUDA_INFO"
	.sectionflags	@""
	.align	4


	//----- nvinfo : EIATTR_CUDA_API_VERSION
	.align		4
        /*0000*/ 	.byte	0x04, 0x37
        /*0002*/ 	.short	(.L_208 - .L_207)
.L_207:
        /*0004*/ 	.word	0x00000082


	//----- nvinfo : EIATTR_KPARAM_INFO
	.align		4
.L_208:
        /*0008*/ 	.byte	0x04, 0x17
        /*000a*/ 	.short	(.L_210 - .L_209)
.L_209:
        /*000c*/ 	.word	0x00000000
        /*0010*/ 	.short	0x0005
        /*0012*/ 	.short	0x0020
        /*0014*/ 	.byte	0x00, 0xf0, 0x05, 0x00


	//----- nvinfo : EIATTR_KPARAM_INFO
	.align		4
.L_210:
        /*0018*/ 	.byte	0x04, 0x17
        /*001a*/ 	.short	(.L_212 - .L_211)
.L_211:
        /*001c*/ 	.word	0x00000000
        /*0020*/ 	.short	0x0004
        /*0022*/ 	.short	0x0018
        /*0024*/ 	.byte	0x00, 0xf5, 0x21, 0x00


	//----- nvinfo : EIATTR_KPARAM_INFO
	.align		4
.L_212:
        /*0028*/ 	.byte	0x04, 0x17
        /*002a*/ 	.short	(.L_214 - .L_213)
.L_213:
        /*002c*/ 	.word	0x00000000
        /*0030*/ 	.short	0x0003
        /*0032*/ 	.short	0x0010
        /*0034*/ 	.byte	0x00, 0xf5, 0x21, 0x00


	//----- nvinfo : EIATTR_KPARAM_INFO
	.align		4
.L_214:
        /*0038*/ 	.byte	0x04, 0x17
        /*003a*/ 	.short	(.L_216 - .L_215)
.L_215:
        /*003c*/ 	.word	0x00000000
        /*0040*/ 	.short	0x0002
        /*0042*/ 	.short	0x0008
        /*0044*/ 	.byte	0x00, 0xf0, 0x11, 0x00


	//----- nvinfo : EIATTR_KPARAM_INFO
	.align		4
.L_216:
        /*0048*/ 	.byte	0x04, 0x17
        /*004a*/ 	.short	(.L_218 - .L_217)
.L_217:
        /*004c*/ 	.word	0x00000000
        /*0050*/ 	.short	0x0001
        /*0052*/ 	.short	0x0004
        /*0054*/ 	.byte	0x00, 0xf0, 0x11, 0x00


	//----- nvinfo : EIATTR_KPARAM_INFO
	.align		4
.L_218:
        /*0058*/ 	.byte	0x04, 0x17
        /*005a*/ 	.short	(.L_220 - .L_219)
.L_219:
        /*005c*/ 	.word	0x00000000
        /*0060*/ 	.short	0x0000
        /*0062*/ 	.short	0x0000
        /*0064*/ 	.byte	0x00, 0xf0, 0x11, 0x00


	//----- nvinfo : EIATTR_SPARSE_MMA_MASK
	.align		4
.L_220:
        /*0068*/ 	.byte	0x03, 0x50
        /*006a*/ 	.short	0x0000


	//----- nvinfo : EIATTR_MAXREG_COUNT
	.align		4
        /*006c*/ 	.byte	0x03, 0x1b
        /*006e*/ 	.short	0x00ff


	//----- nvinfo : EIATTR_MERCURY_ISA_VERSION
	.align		4
        /*0070*/ 	.byte	0x03, 0x5f
        /*0072*/ 	.short	0x0101


	//----- nvinfo : EIATTR_VRC_CTA_INIT_COUNT
	.align		4
        /*0074*/ 	.byte	0x02, 0x4a
	.zero		1
	.zero		1


	//----- nvinfo : EIATTR_EXIT_INSTR_OFFSETS
	.align		4
        /*0078*/ 	.byte	0x04, 0x1c
        /*007a*/ 	.short	(.L_222 - .L_221)


	//   ....[0]....
.L_221:
        /*007c*/ 	.word	0x00000070


	//   ....[1]....
        /*0080*/ 	.word	0x00000740


	//----- nvinfo : EIATTR_CRS_STACK_SIZE
	.align		4
.L_222:
        /*0084*/ 	.byte	0x04, 0x1e
        /*0086*/ 	.short	(.L_224 - .L_223)
.L_223:
        /*0088*/ 	.word	0x00000000


	//----- nvinfo : EIATTR_CBANK_PARAM_SIZE
	.align		4
.L_224:
        /*008c*/ 	.byte	0x03, 0x19
        /*008e*/ 	.short	0x0021


	//----- nvinfo : EIATTR_PARAM_CBANK
	.align		4
        /*0090*/ 	.byte	0x04, 0x0a
        /*0092*/ 	.short	(.L_226 - .L_225)
	.align		4
.L_225:
        /*0094*/ 	.word	index@(.nv.constant0._Z8fftShiftiiiP7double2S0_b)
        /*0098*/ 	.short	0x0380
        /*009a*/ 	.short	0x0021


	//----- nvinfo : EIATTR_SW_WAR
	.align		4
.L_226:
        /*009c*/ 	.byte	0x04, 0x36
        /*009e*/ 	.short	(.L_228 - .L_227)
.L_227:
        /*00a0*/ 	.word	0x00000008
.L_228:


//--------------------- .nv.callgraph             --------------------------
	.section	.nv.callgraph,"",@"SHT_CUDA_CALLGRAPH"
	.align	4
	.sectionentsize	8
	.align		4
        /*0000*/ 	.word	0x00000000
	.align		4
        /*0004*/ 	.word	0xffffffff
	.align		4
        /*0008*/ 	.word	0x00000000
	.align		4
        /*000c*/ 	.word	0xfffffffe
	.align		4
        /*0010*/ 	.word	0x00000000
	.align		4
        /*0014*/ 	.word	0xfffffffd
	.align		4
        /*0018*/ 	.word	0x00000000
	.align		4
        /*001c*/ 	.word	0xfffffffc


//--------------------- .nv.constant4             --------------------------
	.section	.nv.constant4,"a",@progbits
	.align	8
	.align		8
.nv.constant4:
        /*0000*/ 	.dword	__cudart_i2opi_d


//--------------------- .text._Z24change_depth_quan_kernelPdPhiiiddddd --------------------------
	.section	.text._Z24change_depth_quan_kernelPdPhiiiddddd,"ax",@progbits
	.align	128
        .global         _Z24change_depth_quan_kernelPdPhiiiddddd
        .type           _Z24change_depth_quan_kernelPdPhiiiddddd,@function
        .size           _Z24change_depth_quan_kernelPdPhiiiddddd,(.L_x_80 - _Z24change_depth_quan_kernelPdPhiiiddddd)
        .other          _Z24change_depth_quan_kernelPdPhiiiddddd,@"STO_CUDA_ENTRY STV_DEFAULT"
_Z24change_depth_quan_kernelPdPhiiiddddd:
.text._Z24change_depth_quan_kernelPdPhiiiddddd:
[----:B------:R-:W-:Y:S01]  /*0000*/  LDC R1, c[0x0][0x37c] ;  /* 0x0000df00ff017b82 */ /* 0x000fe20000000800 */
[----:B------:R-:W0:Y:S07]  /*0010*/  S2R R0, SR_TID.X ;  /* 0x0000000000007919 */ /* 0x000e2e0000002100 */
[----:B------:R-:W0:Y:S01]  /*0020*/  S2UR UR6, SR_CTAID.X ;  /* 0x00000000000679c3 */ /* 0x000e220000002500 */
[----:B------:R-:W1:Y:S07]  /*0030*/  LDCU.64 UR4, c[0x0][0x390] ;  /* 0x00007200ff0477ac */ /* 0x000e6e0008000a00 */
[----:B------:R-:W0:Y:S01]  /*0040*/  LDC R3, c[0x0][0x360] ;  /* 0x0000d800ff037b82 */ /* 0x000e220000000800 */
[----:B-1----:R-:W-:Y:S01]  /*0050*/  UIMAD UR4, UR5, UR4, URZ ;  /* 0x00000004050472a4 */ /* 0x002fe2000f8e02ff */
[----:B0-----:R-:W-:-:S05]  /*0060*/  IMAD R0, R3, UR6, R0 ;  /* 0x0000000603007c24 */ /* 0x001fca000f8e0200 */
[----:B------:R-:W-:-:S13]  /*0070*/  ISETP.GE.AND P0, PT, R0, UR4, PT ;  /* 0x0000000400007c0c */ /* 0x000fda000bf06270 */
[----:B------:R-:W-:Y:S05]  /*0080*/  @P0 EXIT ;  /* 0x000000000000094d */ /* 0x000fea0003800000 */
[----:B------:R-:W0:Y:S01]  /*0090*/  LDCU.64 UR4, c[0x0][0x388] ;  /* 0x00007100ff0477ac */ /* 0x000e220008000a00 */
[----:B------:R-:W1:Y:S01]  /*00a0*/  LDCU.64 UR6, c[0x0][0x358] ;  /* 0x00006b00ff0677ac */ /* 0x000e620008000a00 */
[----:B0-----:R-:W-:-:S04]  /*00b0*/  IADD3 R8, P0, PT, R0, UR4, RZ ;  /* 0x0000000400087c10 */ /* 0x001fc8000ff1e0ff */
[----:B------:R-:W-:-:S05]  /*00c0*/  LEA.HI.X.SX32 R9, R0, UR5, 0x1, P0 ;  /* 0x0000000500097c11 */ /* 0x000fca00080f0eff */
[----:B-1----:R-:W2:Y:S01]  /*00d0*/  LDG.E.U8 R10, desc[UR6][R8.64] ;  /* 0x00000006080a7981 */ /* 0x002ea2000c1e1100 */
[----:B------:R-:W0:Y:S01]  /*00e0*/  MUFU.RCP64H R3, -255 ;  /* 0xc06fe00000037908 */ /* 0x000e220000001800 */
[----:B------:R-:W-:Y:S01]  /*00f0*/  IMAD.MOV.U32 R6, RZ, RZ, 0x0 ;  /* 0x00000000ff067424 */ /* 0x000fe200078e00ff */
[----:B------:R-:W-:Y:S01]  /*0100*/  BSSY.RECONVERGENT B0, `(.L_x_0) ;  /* 0x0000012000007945 */ /* 0x000fe20003800200 */
[----:B------:R-:W-:Y:S02]  /*0110*/  IMAD.MOV.U32 R7, RZ, RZ, 0x406fe000 ;  /* 0x406fe000ff077424 */ /* 0x000fe400078e00ff */
[----:B------:R-:W-:-:S06]  /*0120*/  IMAD.MOV.U32 R2, RZ, RZ, 0x1 ;  /* 0x00000001ff027424 */ /* 0x000fcc00078e00ff */
[----:B0-----:R-:W-:-:S08]  /*0130*/  DFMA R4, R2, R6, 1 ;  /* 0x3ff000000204742b */ /* 0x001fd00000000006 */
[----:B------:R-:W-:-:S08]  /*0140*/  DFMA R4, R4, R4, R4 ;  /* 0x000000040404722b */ /* 0x000fd00000000004 */
[----:B------:R-:W-:-:S08]  /*0150*/  DFMA R2, R2, R4, R2 ;  /* 0x000000040202722b */ /* 0x000fd00000000002 */
[----:B------:R-:W-:-:S08]  /*0160*/  DFMA R6, R2, R6, 1 ;  /* 0x3ff000000206742b */ /* 0x000fd00000000006 */
[----:B------:R-:W-:Y:S01]  /*0170*/  DFMA R2, R2, R6, R2 ;  /* 0x000000060202722b */ /* 0x000fe20000000002 */
[----:B--2---:R-:W0:Y:S07]  /*0180*/  I2F.F64.U16 R4, R10 ;  /* 0x0000000a00047312 */ /* 0x004e2e0000101800 */
[----:B0-----:R-:W-:Y:S01]  /*0190*/  DMUL R6, R4, R2 ;  /* 0x0000000204067228 */ /* 0x001fe20000000000 */
[----:B------:R-:W-:-:S07]  /*01a0*/  FSETP.GEU.AND P1, PT, |R5|, 6.5827683646048100446e-37, PT ;  /* 0x036000000500780b */ /* 0x000fce0003f2e200 */
[----:B------:R-:W-:-:S08]  /*01b0*/  DFMA R8, R6, 255, R4 ;  /* 0x406fe0000608782b */ /* 0x000fd00000000004 */
[----:B------:R-:W-:-:S10]  /*01c0*/  DFMA R2, R2, R8, R6 ;  /* 0x000000080202722b */ /* 0x000fd40000000006 */
[----:B------:R-:W-:-:S05]  /*01d0*/  FFMA R6, RZ, -3.748046875, R3 ;  /* 0xc06fe000ff067823 */ /* 0x000fca0000000003 */
[----:B------:R-:W-:-:S13]  /*01e0*/  FSETP.GT.AND P0, PT, |R6|, 1.469367938527859385e-39, PT ;  /* 0x001000000600780b */ /* 0x000fda0003f04200 */
[----:B------:R-:W-:Y:S05]  /*01f0*/  @P0 BRA P1, `(.L_x_1) ;  /* 0x0000000000080947 */ /* 0x000fea0000800000 */
[----:B------:R-:W-:-:S07]  /*0200*/  MOV R6, 0x220 ;  /* 0x0000022000067802 */ /* 0x000fce0000000f00 */
[----:B------:R-:W-:Y:S05]  /*0210*/  CALL.REL.NOINC `($__internal_0_$__cuda_sm20_div_rn_f64_full) ;  /* 0x0000000000687944 */ /* 0x000fea0003c00000 */
.L_x_1:
[----:B------:R-:W-:Y:S05]  /*0220*/  BSYNC.RECONVERGENT B0 ;  /* 0x0000000000007941 */ /* 0x000fea0003800200 */
.L_x_0:
[----:B------:R-:W0:Y:S01]  /*0230*/  LDC.64 R10, c[0x0][0x380] ;  /* 0x0000e000ff0a7b82 */ /* 0x000e220000000a00 */
[----:B------:R-:W1:Y:S01]  /*0240*/  LDCU UR4, c[0x0][0x398] ;  /* 0x00007300ff0477ac */ /* 0x000e620008000800 */
[----:B------:R-:W2:Y:S06]  /*0250*/  LDCU.64 UR8, c[0x0][0x3c0] ;  /* 0x00007800ff0877ac */ /* 0x000eac0008000a00 */
[----:B------:R-:W3:Y:S01]  /*0260*/  LDC.64 R8, c[0x0][0x3b0] ;  /* 0x0000ec00ff087b82 */ /* 0x000ee20000000a00 */
[----:B------:R-:W4:Y:S07]  /*0270*/  LDCU.128 UR12, c[0x0][0x3a0] ;  /* 0x00007400ff0c77ac */ /* 0x000f2e0008000c00 */
[----:B------:R-:W2:Y:S01]  /*0280*/  LDC.64 R4, c[0x0][0x3b8] ;  /* 0x0000ee00ff047b82 */ /* 0x000ea20000000a00 */
[----:B0-----:R-:W-:-:S05]  /*0290*/  IMAD.WIDE R10, R0, 0x8, R10 ;  /* 0x00000008000a7825 */ /* 0x001fca00078e020a */
[----:B------:R-:W5:Y:S01]  /*02a0*/  LDG.E.64 R12, desc[UR6][R10.64] ;  /* 0x000000060a0c7981 */ /* 0x000f62000c1e1b00 */
[----:B-1----:R-:W0:Y:S01]  /*02b0*/  I2F.F64 R6, UR4 ;  /* 0x0000000400067d12 */ /* 0x002e220008201c00 */
[----:B------:R-:W-:Y:S01]  /*02c0*/  DADD R2, R2, 1 ;  /* 0x3ff0000002027429 */ /* 0x000fe20000000000 */
[----:B------:R-:W-:Y:S01]  /*02d0*/  UIADD3 UR4, UPT, UPT, UR4, 0x1, URZ ;  /* 0x0000000104047890 */ /* 0x000fe2000fffe0ff */
[----:B---3--:R-:W-:Y:S02]  /*02e0*/  DADD R8, R8, -1 ;  /* 0xbff0000008087429 */ /* 0x008fe40000000000 */
[----:B--2---:R-:W-:-:S06]  /*02f0*/  DADD R4, R4, -UR8 ;  /* 0x8000000804047e29 */ /* 0x004fcc0008000000 */
[----:B0-----:R-:W-:Y:S02]  /*0300*/  DSETP.GT.AND P1, PT, R8, R6, PT ;  /* 0x000000060800722a */ /* 0x001fe40003f24000 */
[----:B------:R-:W-:Y:S02]  /*0310*/  DFMA R2, R2, R4, UR8 ;  /* 0x0000000802027e2b */ /* 0x000fe40008000004 */
[----:B------:R-:W0:Y:S10]  /*0320*/  I2F.F64 R4, UR4 ;  /* 0x0000000400047d12 */ /* 0x000e340008201c00 */
[----:B----4-:R-:W-:-:S02]  /*0330*/  @P1 DSETP.GEU.AND P0, PT, R2, UR14, PT ;  /* 0x0000000e02001e2a */ /* 0x010fc4000bf0e000 */
[----:B------:R-:W-:-:S04]  /*0340*/  @!P1 DSETP.GTU.AND P2, PT, R2, UR14, PT ;  /* 0x0000000e02009e2a */ /* 0x000fc8000bf4c000 */
[C---:B------:R-:W-:Y:S02]  /*0350*/  @P1 DSETP.GE.AND P0, PT, R2.reuse, UR12, !P0 ;  /* 0x0000000c02001e2a */ /* 0x040fe4000c706000 */
[----:B------:R-:W-:-:S06]  /*0360*/  @!P1 DSETP.GE.AND P0, PT, R2, UR12, !P2 ;  /* 0x0000000c02009e2a */ /* 0x000fcc000d706000 */
[----:B0-----:R-:W-:Y:S02]  /*0370*/  FSEL R2, R4, RZ, P0 ;  /* 0x000000ff04027208 */ /* 0x001fe40000000000 */
[----:B------:R-:W-:-:S06]  /*0380*/  FSEL R3, R5, RZ, P0 ;  /* 0x000000ff05037208 */ /* 0x000fcc0000000000 */
[----:B-----5:R-:W-:-:S07]  /*0390*/  DADD R12, R12, R2 ;  /* 0x000000000c0c7229 */ /* 0x020fce0000000002 */
[----:B------:R-:W-:Y:S01]  /*03a0*/  STG.E.64 desc[UR6][R10.64], R12 ;  /* 0x0000000c0a007986 */ /* 0x000fe2000c101b06 */
[----:B------:R-:W-:Y:S05]  /*03b0*/  EXIT ;  /* 0x000000000000794d */ /* 0x000fea0003800000 */
        .weak           $__internal_0_$__cuda_sm20_div_rn_f64_full
        .type           $__internal_0_$__cuda_sm20_div_rn_f64_full,@function
        .size           $__internal_0_$__cuda_sm20_div_rn_f64_full,(.L_x_80 - $__internal_0_$__cuda_sm20_div_rn_f64_full)
$__internal_0_$__cuda_sm20_div_rn_f64_full:
[----:B------:R-:W-:Y:S01]  /*03c0*/  IMAD.MOV.U32 R3, RZ, RZ, -0x40002000 ;  /* 0xbfffe000ff037424 */ /* 0x000fe200078e00ff */
[C---:B------:R-:W-:Y:S01]  /*03d0*/  FSETP.GEU.AND P1, PT, |R5|.reuse, 1.469367938527859385e-39, PT ;  /* 0x001000000500780b */ /* 0x040fe20003f2e200 */
[----:B------:R-:W-:Y:S01]  /*03e0*/  IMAD.MOV.U32 R2, RZ, RZ, 0x0 ;  /* 0x00000000ff027424 */ /* 0x000fe200078e00ff */
[----:B------:R-:W-:Y:S01]  /*03f0*/  LOP3.LUT R7, R5, 0x7ff00000, RZ, 0xc0, !PT ;  /* 0x7ff0000005077812 */ /* 0x000fe200078ec0ff */
[----:B------:R-:W0:Y:S01]  /*0400*/  MUFU.RCP64H R9, R3 ;  /* 0x0000000300097308 */ /* 0x000e220000001800 */
[----:B------:R-:W-:Y:S01]  /*0410*/  IMAD.MOV.U32 R8, RZ, RZ, 0x1 ;  /* 0x00000001ff087424 */ /* 0x000fe200078e00ff */
[----:B------:R-:W-:Y:S01]  /*0420*/  BSSY.RECONVERGENT B1, `(.L_x_2) ;  /* 0x0000045000017945 */ /* 0x000fe20003800200 */
[----:B------:R-:W-:Y:S01]  /*0430*/  IMAD.MOV.U32 R13, RZ, RZ, 0x1ca00000 ;  /* 0x1ca00000ff0d7424 */ /* 0x000fe200078e00ff */
[----:B------:R-:W-:Y:S01]  /*0440*/  ISETP.GE.U32.AND P0, PT, R7, 0x40600000, PT ;  /* 0x406000000700780c */ /* 0x000fe20003f06070 */
[----:B------:R-:W-:Y:S02]  /*0450*/  IMAD.MOV.U32 R18, RZ, RZ, R7 ;  /* 0x000000ffff127224 */ /* 0x000fe400078e0007 */
[----:B------:R-:W-:Y:S01]  /*0460*/  IMAD.MOV.U32 R19, RZ, RZ, 0x40600000 ;  /* 0x40600000ff137424 */ /* 0x000fe200078e00ff */
[----:B------:R-:W-:-:S03]  /*0470*/  SEL R13, R13, 0x63400000, !P0 ;  /* 0x634000000d0d7807 */ /* 0x000fc60004000000 */
[----:B------:R-:W-:Y:S01]  /*0480*/  VIADD R20, R19, 0xffffffff ;  /* 0xffffffff13147836 */ /* 0x000fe20000000000 */
[----:B0-----:R-:W-:-:S08]  /*0490*/  DFMA R10, R8, -R2, 1 ;  /* 0x3ff00000080a742b */ /* 0x001fd00000000802 */
[----:B------:R-:W-:-:S08]  /*04a0*/  DFMA R10, R10, R10, R10 ;  /* 0x0000000a0a0a722b */ /* 0x000fd0000000000a */
[----:B------:R-:W-:Y:S01]  /*04b0*/  DFMA R14, R8, R10, R8 ;  /* 0x0000000a080e722b */ /* 0x000fe20000000008 */
[C-C-:B------:R-:W-:Y:S01]  /*04c0*/  @!P1 LOP3.LUT R10, R13.reuse, 0x80000000, R5.reuse, 0xf8, !PT ;  /* 0x800000000d0a9812 */ /* 0x140fe200078ef805 */
[----:B------:R-:W-:Y:S01]  /*04d0*/  IMAD.MOV.U32 R8, RZ, RZ, R4 ;  /* 0x000000ffff087224 */ /* 0x000fe200078e0004 */
[----:B------:R-:W-:Y:S02]  /*04e0*/  LOP3.LUT R9, R13, 0x800fffff, R5, 0xf8, !PT ;  /* 0x800fffff0d097812 */ /* 0x000fe400078ef805 */
[----:B------:R-:W-:Y:S01]  /*04f0*/  @!P1 LOP3.LUT R11, R10, 0x100000, RZ, 0xfc, !PT ;  /* 0x001000000a0b9812 */ /* 0x000fe200078efcff */
[----:B------:R-:W-:Y:S02]  /*0500*/  @!P1 IMAD.MOV.U32 R10, RZ, RZ, RZ ;  /* 0x000000ffff0a9224 */ /* 0x000fe400078e00ff */
[----:B------:R-:W-:-:S04]  /*0510*/  DFMA R16, R14, -R2, 1 ;  /* 0x3ff000000e10742b */ /* 0x000fc80000000802 */
[----:B------:R-:W-:-:S04]  /*0520*/  @!P1 DFMA R8, R8, 2, -R10 ;  /* 0x400000000808982b */ /* 0x000fc8000000080a */
[----:B------:R-:W-:-:S06]  /*0530*/  DFMA R16, R14, R16, R14 ;  /* 0x000000100e10722b */ /* 0x000fcc000000000e */
[----:B------:R-:W-:Y:S02]  /*0540*/  @!P1 LOP3.LUT R18, R9, 0x7ff00000, RZ, 0xc0, !PT ;  /* 0x7ff0000009129812 */ /* 0x000fe400078ec0ff */
[----:B------:R-:W-:-:S03]  /*0550*/  DMUL R10, R16, R8 ;  /* 0x00000008100a7228 */ /* 0x000fc60000000000 */
[----:B------:R-:W-:-:S05]  /*0560*/  VIADD R12, R18, 0xffffffff ;  /* 0xffffffff120c7836 */ /* 0x000fca0000000000 */
[----:B------:R-:W-:Y:S01]  /*0570*/  DFMA R14, R10, -R2, R8 ;  /* 0x800000020a0e722b */ /* 0x000fe20000000008 */
[----:B------:R-:W-:-:S04]  /*0580*/  ISETP.GT.U32.AND P0, PT, R12, 0x7feffffe, PT ;  /* 0x7feffffe0c00780c */ /* 0x000fc80003f04070 */
[----:B------:R-:W-:-:S03]  /*0590*/  ISETP.GT.U32.OR P0, PT, R20, 0x7feffffe, P0 ;  /* 0x7feffffe1400780c */ /* 0x000fc60000704470 */
[----:B------:R-:W-:-:S10]  /*05a0*/  DFMA R10, R16, R14, R10 ;  /* 0x0000000e100a722b */ /* 0x000fd4000000000a */
[----:B------:R-:W-:Y:S05]  /*05b0*/  @P0 BRA `(.L_x_3) ;  /* 0x0000000000680947 */ /* 0x000fea0003800000 */
[----:B------:R-:W-:-:S05]  /*05c0*/  IMAD.MOV.U32 R4, RZ, RZ, 0x40600000 ;  /* 0x40600000ff047424 */ /* 0x000fca00078e00ff */
[----:B------:R-:W-:-:S04]  /*05d0*/  VIADDMNMX R7, R7, -R4, 0xb9600000, !PT ;  /* 0xb960000007077446 */ /* 0x000fc80007800904 */
[----:B------:R-:W-:-:S05]  /*05e0*/  VIMNMX R4, PT, PT, R7, 0x46a00000, PT ;  /* 0x46a0000007047848 */ /* 0x000fca0003fe0100 */
[----:B------:R-:W-:Y:S02]  /*05f0*/  IMAD.IADD R7, R4, 0x1, -R13 ;  /* 0x0000000104077824 */ /* 0x000fe400078e0a0d */
[----:B------:R-:W-:Y:S02]  /*0600*/  IMAD.MOV.U32 R4, RZ, RZ, RZ ;  /* 0x000000ffff047224 */ /* 0x000fe400078e00ff */
[----:B------:R-:W-:-:S06]  /*0610*/  VIADD R5, R7, 0x7fe00000 ;  /* 0x7fe0000007057836 */ /* 0x000fcc0000000000 */
[----:B------:R-:W-:-:S10]  /*0620*/  DMUL R12, R10, R4 ;  /* 0x000000040a0c7228 */ /* 0x000fd40000000000 */
[----:B------:R-:W-:-:S13]  /*0630*/  FSETP.GTU.AND P0, PT, |R13|, 1.469367938527859385e-39, PT ;  /* 0x001000000d00780b */ /* 0x000fda0003f0c200 */
[----:B------:R-:W-:Y:S05]  /*0640*/  @P0 BRA `(.L_x_4) ;  /* 0x0000000000880947 */ /* 0x000fea0003800000 */
[----:B------:R-:W-:Y:S01]  /*0650*/  DFMA R2, R10, -R2, R8 ;  /* 0x800000020a02722b */ /* 0x000fe20000000008 */
[----:B------:R-:W-:-:S09]  /*0660*/  IMAD.MOV.U32 R4, RZ, RZ, RZ ;  /* 0x000000ffff047224 */ /* 0x000fd200078e00ff */
[C---:B------:R-:W-:Y:S02]  /*0670*/  FSETP.NEU.AND P0, PT, R3.reuse, RZ, PT ;  /* 0x000000ff0300720b */ /* 0x040fe40003f0d000 */
[----:B------:R-:W-:-:S04]  /*0680*/  LOP3.LUT R2, R3, 0xc06fe000, RZ, 0x3c, !PT ;  /* 0xc06fe00003027812 */ /* 0x000fc800078e3cff */
[----:B------:R-:W-:-:S04]  /*0690*/  LOP3.LUT R9, R2, 0x80000000, RZ, 0xc0, !PT ;  /* 0x8000000002097812 */ /* 0x000fc800078ec0ff */
[----:B------:R-:W-:-:S03]  /*06a0*/  LOP3.LUT R5, R9, R5, RZ, 0xfc, !PT ;  /* 0x0000000509057212 */ /* 0x000fc600078efcff */
[----:B------:R-:W-:Y:S05]  /*06b0*/  @!P0 BRA `(.L_x_4) ;  /* 0x00000000006c8947 */ /* 0x000fea0003800000 */
[----:B------:R-:W-:Y:S01]  /*06c0*/  IMAD.MOV R3, RZ, RZ, -R7 ;  /* 0x000000ffff037224 */ /* 0x000fe200078e0a07 */
[----:B------:R-:W-:Y:S01]  /*06d0*/  DMUL.RP R4, R10, R4 ;  /* 0x000000040a047228 */ /* 0x000fe20000008000 */
[----:B------:R-:W-:Y:S01]  /*06e0*/  IMAD.MOV.U32 R2, RZ, RZ, RZ ;  /* 0x000000ffff027224 */ /* 0x000fe200078e00ff */
[----:B------:R-:W-:-:S05]  /*06f0*/  IADD3 R7, PT, PT, -R7, -0x43300000, RZ ;  /* 0xbcd0000007077810 */ /* 0x000fca0007ffe1ff */
[----:B------:R-:W-:-:S03]  /*0700*/  DFMA R2, R12, -R2, R10 ;  /* 0x800000020c02722b */ /* 0x000fc6000000000a */
[----:B------:R-:W-:-:S07]  /*0710*/  LOP3.LUT R9, R5, R9, RZ, 0x3c, !PT ;  /* 0x0000000905097212 */ /* 0x000fce00078e3cff */
[----:B------:R-:W-:-:S04]  /*0720*/  FSETP.NEU.AND P0, PT, |R3|, R7, PT ;  /* 0x000000070300720b */ /* 0x000fc80003f0d200 */
[----:B------:R-:W-:Y:S02]  /*0730*/  FSEL R12, R4, R12, !P0 ;  /* 0x0000000c040c7208 */ /* 0x000fe40004000000 */
[----:B------:R-:W-:Y:S01]  /*0740*/  FSEL R13, R9, R13, !P0 ;  /* 0x0000000d090d7208 */ /* 0x000fe20004000000 */
[----:B------:R-:W-:Y:S06]  /*0750*/  BRA `(.L_x_4) ;  /* 0x0000000000447947 */ /* 0x000fec0003800000 */
.L_x_3:
[----:B------:R-:W-:-:S14]  /*0760*/  DSETP.NAN.AND P0, PT, R4, R4, PT ;  /* 0x000000040400722a */ /* 0x000fdc0003f08000 */
[----:B------:R-:W-:Y:S05]  /*0770*/  @P0 BRA `(.L_x_5) ;  /* 0x0000000000340947 */ /* 0x000fea0003800000 */
[----:B------:R-:W-:Y:S01]  /*0780*/  ISETP.NE.AND P0, PT, R18, R19, PT ;  /* 0x000000131200720c */ /* 0x000fe20003f05270 */
[----:B------:R-:W-:Y:S02]  /*0790*/  IMAD.MOV.U32 R12, RZ, RZ, 0x0 ;  /* 0x00000000ff0c7424 */ /* 0x000fe400078e00ff */
[----:B------:R-:W-:-:S10]  /*07a0*/  IMAD.MOV.U32 R13, RZ, RZ, -0x80000 ;  /* 0xfff80000ff0d7424 */ /* 0x000fd400078e00ff */
[----:B------:R-:W-:Y:S05]  /*07b0*/  @!P0 BRA `(.L_x_4) ;  /* 0x00000000002c8947 */ /* 0x000fea0003800000 */
[----:B------:R-:W-:Y:S02]  /*07c0*/  ISETP.NE.AND P0, PT, R18, 0x7ff00000, PT ;  /* 0x7ff000001200780c */ /* 0x000fe40003f05270 */
[----:B------:R-:W-:Y:S02]  /*07d0*/  LOP3.LUT R4, R5, 0xc06fe000, RZ, 0x3c, !PT ;  /* 0xc06fe00005047812 */ /* 0x000fe400078e3cff */
[----:B------:R-:W-:Y:S02]  /*07e0*/  ISETP.EQ.OR P0, PT, R19, RZ, !P0 ;  /* 0x000000ff1300720c */ /* 0x000fe40004702670 */
[----:B------:R-:W-:-:S11]  /*07f0*/  LOP3.LUT R13, R4, 0x80000000, RZ, 0xc0, !PT ;  /* 0x80000000040d7812 */ /* 0x000fd600078ec0ff */
[----:B------:R-:W-:Y:S01]  /*0800*/  @P0 LOP3.LUT R2, R13, 0x7ff00000, RZ, 0xfc, !PT ;  /* 0x7ff000000d020812 */ /* 0x000fe200078efcff */
[----:B------:R-:W-:Y:S02]  /*0810*/  @!P0 IMAD.MOV.U32 R12, RZ, RZ, RZ ;  /* 0x000000ffff0c8224 */ /* 0x000fe400078e00ff */
[----:B------:R-:W-:Y:S02]  /*0820*/  @P0 IMAD.MOV.U32 R12, RZ, RZ, RZ ;  /* 0x000000ffff0c0224 */ /* 0x000fe400078e00ff */
[----:B------:R-:W-:Y:S01]  /*0830*/  @P0 IMAD.MOV.U32 R13, RZ, RZ, R2 ;  /* 0x000000ffff0d0224 */ /* 0x000fe200078e0002 */
[----:B------:R-:W-:Y:S06]  /*0840*/  BRA `(.L_x_4) ;  /* 0x0000000000087947 */ /* 0x000fec0003800000 */
.L_x_5:
[----:B------:R-:W-:Y:S01]  /*0850*/  LOP3.LUT R13, R5, 0x80000, RZ, 0xfc, !PT ;  /* 0x00080000050d7812 */ /* 0x000fe200078efcff */
[----:B------:R-:W-:-:S07]  /*0860*/  IMAD.MOV.U32 R12, RZ, RZ, R4 ;  /* 0x000000ffff0c7224 */ /* 0x000fce00078e0004 */
.L_x_4:
[----:B------:R-:W-:Y:S05]  /*0870*/  BSYNC.RECONVERGENT B1 ;  /* 0x0000000000017941 */ /* 0x000fea0003800200 */
.L_x_2:
[----:B------:R-:W-:Y:S02]  /*0880*/  IMAD.MOV.U32 R7, RZ, RZ, 0x0 ;  /* 0x00000000ff077424 */ /* 0x000fe400078e00ff */
[----:B------:R-:W-:Y:S02]  /*0890*/  IMAD.MOV.U32 R2, RZ, RZ, R12 ;  /* 0x000000ffff027224 */ /* 0x000fe400078e000c */
[----:B------:R-:W-:Y:S01]  /*08a0*/  IMAD.MOV.U32 R3, RZ, RZ, R13 ;  /* 0x000000ffff037224 */ /* 0x000fe200078e000d */
[----:B------:R-:W-:Y:S06]  /*08b0*/  RET.REL.NODEC R6 `(_Z24change_depth_quan_kernelPdPhiiiddddd) ;  /* 0xfffffff406d07950 */ /* 0x000fec0003c3ffff */
.L_x_6:
[----:B------:R-:W-:-:S00]  /*08c0*/  BRA `(.L_x_6) ;  /* 0xfffffffc00fc7947 */ /* 0x000fc0000383ffff */
[----:B------:R-:W-:-:S00]  /*08d0*/  NOP ;  /* 0x0000000000007918 */ /* 0x000fc00000000000 */
        /* <DEDUP_REMOVED lines=10> */
.L_x_80:


//--------------------- .text._Z9getFringeiiP7double2S0_iiddddd --------------------------
	.section	.text._Z9getFringeiiP7double2S0_iiddddd,"ax",@progbits
	.align	128
        .global         _Z9getFringeiiP7double2S0_iiddddd
        .type           _Z9getFringeiiP7double2S0_iiddddd,@function
        .size           _Z9getFringeiiP7double2S0_iiddddd,(.L_x_82 - _Z9getFringeiiP7double2S0_iiddddd)
        .other          _Z9getFringeiiP7double2S0_iiddddd,@"STO_CUDA_ENTRY STV_DEFAULT"
_Z9getFringeiiP7double2S0_iiddddd:
.text._Z9getFringeiiP7double2S0_iiddddd:
[----:B------:R-:W0:Y:S01]  /*0000*/  LDC R1, c[0x0][0x37c] ;  /* 0x0000df00ff017b82 */ /* 0x000e220000000800 */
[----:B------:R-:W1:Y:S07]  /*0010*/  S2R R3, SR_TID.X ;  /* 0x0000000000037919 */ /* 0x000e6e0000002100 */
[----:B------:R-:W1:Y:S01]  /*0020*/  S2UR UR4, SR_CTAID.X ;  /* 0x00000000000479c3 */ /* 0x000e620000002500 */
[----:B0-----:R-:W-:-:S07]  /*0030*/  VIADD R1, R1, 0xffffffd8 ;  /* 0xffffffd801017836 */ /* 0x001fce0000000000 */
[----:B------:R-:W1:Y:S08]  /*0040*/  LDC R0, c[0x0][0x360] ;  /* 0x0000d800ff007b82 */ /* 0x000e700000000800 */
[----:B------:R-:W0:Y:S01]  /*0050*/  LDC.64 R4, c[0x0][0x380] ;  /* 0x0000e000ff047b82 */ /* 0x000e220000000a00 */
[----:B-1----:R-:W-:Y:S02]  /*0060*/  IMAD R3, R0, UR4, R3 ;  /* 0x0000000400037c24 */ /* 0x002fe4000f8e0203 */
[----:B0-----:R-:W-:-:S05]  /*0070*/  IMAD R0, R5, R4, RZ ;  /* 0x0000000405007224 */ /* 0x001fca00078e02ff */
[----:B------:R-:W-:-:S13]  /*0080*/  ISETP.GE.AND P0, PT, R3, R0, PT ;  /* 0x000000000300720c */ /* 0x000fda0003f06270 */
[----:B------:R-:W-:Y:S05]  /*0090*/  @P0 EXIT ;  /* 0x000000000000094d */ /* 0x000fea0003800000 */
[----:B------:R-:W0:Y:S01]  /*00a0*/  LDCU UR4, c[0x0][0x39c] ;  /* 0x00007380ff0477ac */ /* 0x000e220008000800 */
[----:B------:R-:W-:Y:S01]  /*00b0*/  CS2R R8, SRZ ;  /* 0x0000000000087805 */ /* 0x000fe2000001ff00 */
[----:B------:R-:W-:Y:S02]  /*00c0*/  IMAD.MOV.U32 R10, RZ, RZ, 0x0 ;  /* 0x00000000ff0a7424 */ /* 0x000fe400078e00ff */
[----:B------:R-:W-:Y:S01]  /*00d0*/  IMAD.MOV.U32 R11, RZ, RZ, 0x3ff00000 ;  /* 0x3ff00000ff0b7424 */ /* 0x000fe200078e00ff */
[----:B0-----:R-:W-:-:S09]  /*00e0*/  UISETP.NE.AND UP0, UPT, UR4, URZ, UPT ;  /* 0x000000ff0400728c */ /* 0x001fd2000bf05270 */
[----:B------:R-:W-:Y:S05]  /*00f0*/  BRA.U !UP0, `(.L_x_7) ;  /* 0x0000000d08307547 */ /* 0x000fea000b800000 */
[----:B------:R-:W-:Y:S01]  /*0100*/  IABS R5, R4 ;  /* 0x0000000400057213 */ /* 0x000fe20000000000 */
[----:B------:R-:W0:Y:S01]  /*0110*/  LDC.64 R12, c[0x0][0x3b8] ;  /* 0x0000ee00ff0c7b82 */ /* 0x000e220000000a00 */
[----:B------:R-:W-:Y:S02]  /*0120*/  UISETP.NE.AND UP0, UPT, UR4, 0x1, UPT ;  /* 0x000000010400788c */ /* 0x000fe4000bf05270 */
[----:B------:R-:W1:Y:S08]  /*0130*/  I2F.RP R0, R5 ;  /* 0x0000000500007306 */ /* 0x000e700000209400 */
[----:B-1----:R-:W1:Y:S02]  /*0140*/  MUFU.RCP R0, R0 ;  /* 0x0000000000007308 */ /* 0x002e640000001000 */
[----:B-1----:R-:W-:-:S06]  /*0150*/  VIADD R6, R0, 0xffffffe ;  /* 0x0ffffffe00067836 */ /* 0x002fcc0000000000 */
[----:B------:R1:W2:Y:S02]  /*0160*/  F2I.FTZ.U32.TRUNC.NTZ R7, R6 ;  /* 0x0000000600077305 */ /* 0x0002a4000021f000 */
[----:B-1----:R-:W-:Y:S02]  /*0170*/  IMAD.MOV.U32 R6, RZ, RZ, RZ ;  /* 0x000000ffff067224 */ /* 0x002fe400078e00ff */
[----:B--2---:R-:W-:-:S04]  /*0180*/  IMAD.MOV R2, RZ, RZ, -R7 ;  /* 0x000000ffff027224 */ /* 0x004fc800078e0a07 */
[----:B------:R-:W-:Y:S01]  /*0190*/  IMAD R9, R2, R5, RZ ;  /* 0x0000000502097224 */ /* 0x000fe200078e02ff */
[----:B------:R-:W-:-:S03]  /*01a0*/  IABS R2, R3 ;  /* 0x0000000300027213 */ /* 0x000fc60000000000 */
[----:B------:R-:W-:-:S06]  /*01b0*/  IMAD.HI.U32 R7, R7, R9, R6 ;  /* 0x0000000907077227 */ /* 0x000fcc00078e0006 */
[----:B------:R-:W-:-:S04]  /*01c0*/  IMAD.HI.U32 R7, R7, R2, RZ ;  /* 0x0000000207077227 */ /* 0x000fc800078e00ff */
[----:B------:R-:W-:-:S04]  /*01d0*/  IMAD.MOV R0, RZ, RZ, -R7 ;  /* 0x000000ffff007224 */ /* 0x000fc800078e0a07 */
[----:B------:R-:W-:-:S05]  /*01e0*/  IMAD R0, R5, R0, R2 ;  /* 0x0000000005007224 */ /* 0x000fca00078e0202 */
[----:B------:R-:W-:-:S13]  /*01f0*/  ISETP.GT.U32.AND P1, PT, R5, R0, PT ;  /* 0x000000000500720c */ /* 0x000fda0003f24070 */
[----:B------:R-:W-:Y:S02]  /*0200*/  @!P1 IMAD.IADD R0, R0, 0x1, -R5 ;  /* 0x0000000100009824 */ /* 0x000fe400078e0a05 */
[----:B------:R-:W-:Y:S01]  /*0210*/  @!P1 VIADD R7, R7, 0x1 ;  /* 0x0000000107079836 */ /* 0x000fe20000000000 */
[----:B------:R-:W-:Y:S02]  /*0220*/  ISETP.NE.AND P1, PT, R4, RZ, PT ;  /* 0x000000ff0400720c */ /* 0x000fe40003f25270 */
[----:B------:R-:W-:Y:S02]  /*0230*/  ISETP.GE.U32.AND P0, PT, R0, R5, PT ;  /* 0x000000050000720c */ /* 0x000fe40003f06070 */
[----:B------:R-:W-:-:S04]  /*0240*/  LOP3.LUT R0, R3, R4, RZ, 0x3c, !PT ;  /* 0x0000000403007212 */ /* 0x000fc800078e3cff */
[----:B------:R-:W-:-:S07]  /*0250*/  ISETP.GE.AND P2, PT, R0, RZ, PT ;  /* 0x000000ff0000720c */ /* 0x000fce0003f46270 */
[----:B------:R-:W-:-:S04]  /*0260*/  @P0 VIADD R7, R7, 0x1 ;  /* 0x0000000107070836 */ /* 0x000fc80000000000 */
[----:B------:R-:W-:Y:S02]  /*0270*/  IMAD.MOV.U32 R0, RZ, RZ, R7 ;  /* 0x000000ffff007224 */ /* 0x000fe400078e0007 */
[----:B------:R-:W1:Y:S02]  /*0280*/  LDC.64 R6, c[0x0][0x3a8] ;  /* 0x0000ea00ff067b82 */ /* 0x000e640000000a00 */
[----:B------:R-:W-:Y:S01]  /*0290*/  @!P2 IMAD.MOV R0, RZ, RZ, -R0 ;  /* 0x000000ffff00a224 */ /* 0x000fe200078e0a00 */
[----:B------:R-:W-:-:S04]  /*02a0*/  @!P1 LOP3.LUT R0, RZ, R4, RZ, 0x33, !PT ;  /* 0x00000004ff009212 */ /* 0x000fc800078e33ff */
[----:B------:R-:W0:Y:S02]  /*02b0*/  I2F.F64 R4, R0 ;  /* 0x0000000000047312 */ /* 0x000e240000201c00 */
[----:B0-----:R-:W-:-:S08]  /*02c0*/  DMUL R4, R4, R12 ;  /* 0x0000000c04047228 */ /* 0x001fd00000000000 */
[----:B-1----:R-:W-:-:S08]  /*02d0*/  DFMA R4, R6, 0.5, -R4 ;  /* 0x3fe000000604782b */ /* 0x002fd00000000804 */
[----:B------:R-:W-:Y:S01]  /*02e0*/  DADD R14, R4, -R12 ;  /* 0x00000000040e7229 */ /* 0x000fe2000000080c */
[----:B------:R-:W-:Y:S10]  /*02f0*/  BRA.U UP0, `(.L_x_8) ;  /* 0x0000000100647547 */ /* 0x000ff4000b800000 */
[----:B------:R-:W-:Y:S01]  /*0300*/  DMUL R12, R12, 4 ;  /* 0x401000000c0c7828 */ /* 0x000fe20000000000 */
[----:B------:R-:W-:Y:S01]  /*0310*/  IMAD.MOV.U32 R4, RZ, RZ, 0x1 ;  /* 0x00000001ff047424 */ /* 0x000fe200078e00ff */
[----:B------:R-:W0:Y:S01]  /*0320*/  LDC.64 R10, c[0x0][0x3c0] ;  /* 0x0000f000ff0a7b82 */ /* 0x000e220000000a00 */
[----:B------:R-:W-:Y:S01]  /*0330*/  FSETP.GEU.AND P1, PT, |R15|, 6.5827683646048100446e-37, PT ;  /* 0x036000000f00780b */ /* 0x000fe20003f2e200 */
[----:B------:R-:W-:Y:S02]  /*0340*/  BSSY.RECONVERGENT B0, `(.L_x_9) ;  /* 0x0000012000007945 */ /* 0x000fe40003800200 */
[----:B------:R-:W1:Y:S02]  /*0350*/  MUFU.RCP64H R5, R13 ;  /* 0x0000000d00057308 */ /* 0x000e640000001800 */
[----:B-1----:R-:W-:-:S08]  /*0360*/  DFMA R6, -R12, R4, 1 ;  /* 0x3ff000000c06742b */ /* 0x002fd00000000104 */
[----:B------:R-:W-:-:S08]  /*0370*/  DFMA R6, R6, R6, R6 ;  /* 0x000000060606722b */ /* 0x000fd00000000006 */
[----:B------:R-:W-:-:S08]  /*0380*/  DFMA R6, R4, R6, R4 ;  /* 0x000000060406722b */ /* 0x000fd00000000004 */
[----:B------:R-:W-:-:S08]  /*0390*/  DFMA R4, -R12, R6, 1 ;  /* 0x3ff000000c04742b */ /* 0x000fd00000000106 */
[----:B------:R-:W-:-:S08]  /*03a0*/  DFMA R4, R6, R4, R6 ;  /* 0x000000040604722b */ /* 0x000fd00000000006 */
[----:B------:R-:W-:-:S08]  /*03b0*/  DMUL R6, R14, R4 ;  /* 0x000000040e067228 */ /* 0x000fd00000000000 */
[----:B------:R-:W-:-:S08]  /*03c0*/  DFMA R8, -R12, R6, R14 ;  /* 0x000000060c08722b */ /* 0x000fd0000000010e */
[----:B------:R-:W-:Y:S02]  /*03d0*/  DFMA R4, R4, R8, R6 ;  /* 0x000000080404722b */ /* 0x000fe40000000006 */
[----:B0-----:R-:W-:-:S08]  /*03e0*/  DADD R8, R10, R10 ;  /* 0x000000000a087229 */ /* 0x001fd0000000000a */
[----:B------:R-:W-:-:S05]  /*03f0*/  FFMA R0, RZ, R13, R5 ;  /* 0x0000000dff007223 */ /* 0x000fca0000000005 */
[----:B------:R-:W-:-:S13]  /*0400*/  FSETP.GT.AND P0, PT, |R0|, 1.469367938527859385e-39, PT ;  /* 0x001000000000780b */ /* 0x000fda0003f04200 */
[----:B------:R-:W-:Y:S05]  /*0410*/  @P0 BRA P1, `(.L_x_10) ;  /* 0x0000000000100947 */ /* 0x000fea0000800000 */
[----:B------:R-:W-:-:S07]  /*0420*/  MOV R0, 0x440 ;  /* 0x0000044000007802 */ /* 0x000fce0000000f00 */
[----:B------:R-:W-:Y:S05]  /*0430*/  CALL.REL.NOINC `($__internal_1_$__cuda_sm20_div_rn_f64_full) ;  /* 0x0000001400e07944 */ /* 0x000fea0003c00000 */
[----:B------:R-:W-:Y:S02]  /*0440*/  IMAD.MOV.U32 R4, RZ, RZ, R18 ;  /* 0x000000ffff047224 */ /* 0x000fe400078e0012 */
[----:B------:R-:W-:-:S07]  /*0450*/  IMAD.MOV.U32 R5, RZ, RZ, R19 ;  /* 0x000000ffff057224 */ /* 0x000fce00078e0013 */
.L_x_10:
[----:B------:R-:W-:Y:S05]  /*0460*/  BSYNC.RECONVERGENT B0 ;  /* 0x0000000000007941 */ /* 0x000fea0003800200 */
.L_x_9:
[----:B------:R-:W-:Y:S01]  /*0470*/  DMUL R4, R8, R4 ;  /* 0x0000000408047228 */ /* 0x000fe20000000000 */
[----:B------:R-:W-:Y:S10]  /*0480*/  BRA `(.L_x_11) ;  /* 0x0000000000607947 */ /* 0x000ff40003800000 */
.L_x_8:
[----:B------:R-:W-:Y:S01]  /*0490*/  DMUL R12, R12, -4 ;  /* 0xc01000000c0c7828 */ /* 0x000fe20000000000 */
        /* <DEDUP_REMOVED lines=21> */
.L_x_13:
[----:B------:R-:W-:Y:S05]  /*05f0*/  BSYNC.RECONVERGENT B0 ;  /* 0x0000000000007941 */ /* 0x000fea0003800200 */
.L_x_12:
[----:B------:R-:W-:-:S11]  /*0600*/  DMUL R4, R8, R4 ;  /* 0x0000000408047228 */ /* 0x000fd60000000000 */
.L_x_11:
[----:B------:R-:W-:Y:S01]  /*0610*/  IMAD.MOV.U32 R8, RZ, RZ, 0x0 ;  /* 0x00000000ff087424 */ /* 0x000fe200078e00ff */
[----:B------:R-:W-:Y:S01]  /*0620*/  UMOV UR4, 0xfefa39ef ;  /* 0xfefa39ef00047882 */ /* 0x000fe20000000000 */
[----:B------:R-:W-:Y:S01]  /*0630*/  IMAD.MOV.U32 R9, RZ, RZ, 0x43380000 ;  /* 0x43380000ff097424 */ /* 0x000fe200078e00ff */
[----:B------:R-:W-:Y:S01]  /*0640*/  UMOV UR5, 0x3fe62e42 ;  /* 0x3fe62e4200057882 */ /* 0x000fe20000000000 */
[----:B------:R-:W-:Y:S01]  /*0650*/  DSETP.NEU.AND P0, PT, |R4|, +INF , PT ;  /* 0x7ff000000400742a */ /* 0x000fe20003f0d200 */
[----:B------:R-:W-:Y:S03]  /*0660*/  BSSY.RECONVERGENT B0, `(.L_x_14) ;  /* 0x000003e000007945 */ /* 0x000fe60003800200 */
[----:B------:R-:W-:-:S08]  /*0670*/  DADD R8, -R8, 6.75539944105574400000e+15 ;  /* 0x4338000008087429 */ /* 0x000fd00000000100 */
[----:B------:R-:W-:Y:S01]  /*0680*/  DFMA R6, R8, -UR4, RZ ;  /* 0x8000000408067c2b */ /* 0x000fe200080000ff */
[----:B------:R-:W-:Y:S01]  /*0690*/  UMOV UR4, 0x3b39803f ;  /* 0x3b39803f00047882 */ /* 0x000fe20000000000 */
[----:B------:R-:W-:Y:S01]  /*06a0*/  UMOV UR5, 0x3c7abc9e ;  /* 0x3c7abc9e00057882 */ /* 0x000fe20000000000 */
[----:B------:R-:W-:-:S05]  /*06b0*/  @!P0 IMAD.MOV.U32 R0, RZ, RZ, RZ ;  /* 0x000000ffff008224 */ /* 0x000fca00078e00ff */
[----:B------:R-:W-:Y:S01]  /*06c0*/  DFMA R8, R8, -UR4, R6 ;  /* 0x8000000408087c2b */ /* 0x000fe20008000006 */
[----:B------:R-:W-:Y:S01]  /*06d0*/  UMOV UR4, 0x69ce2bdf ;  /* 0x69ce2bdf00047882 */ /* 0x000fe20000000000 */
[----:B------:R-:W-:Y:S01]  /*06e0*/  IMAD.MOV.U32 R6, RZ, RZ, -0x35dec16 ;  /* 0xfca213eaff067424 */ /* 0x000fe200078e00ff */
[----:B------:R-:W-:Y:S01]  /*06f0*/  UMOV UR5, 0x3e5ade15 ;  /* 0x3e5ade1500057882 */ /* 0x000fe20000000000 */
[----:B------:R-:W-:-:S06]  /*0700*/  IMAD.MOV.U32 R7, RZ, RZ, 0x3e928af3 ;  /* 0x3e928af3ff077424 */ /* 0x000fcc00078e00ff */
[----:B------:R-:W-:Y:S01]  /*0710*/  DFMA R6, R8, UR4, R6 ;  /* 0x0000000408067c2b */ /* 0x000fe20008000006 */
[----:B------:R-:W-:Y:S01]  /*0720*/  UMOV UR4, 0x62401315 ;  /* 0x6240131500047882 */ /* 0x000fe20000000000 */
[----:B------:R-:W-:-:S06]  /*0730*/  UMOV UR5, 0x3ec71dee ;  /* 0x3ec71dee00057882 */ /* 0x000fcc0000000000 */
[----:B------:R-:W-:Y:S01]  /*0740*/  DFMA R6, R8, R6, UR4 ;  /* 0x0000000408067e2b */ /* 0x000fe20008000006 */
        /* <DEDUP_REMOVED lines=20> */
[----:B------:R-:W-:-:S08]  /*0890*/  DFMA R6, R8, R6, UR4 ;  /* 0x0000000408067e2b */ /* 0x000fd00008000006 */
[----:B------:R-:W-:Y:S02]  /*08a0*/  DFMA R10, R8, R6, 1 ;  /* 0x3ff00000080a742b */ /* 0x000fe40000000006 */
[----:B------:R-:W-:-:S06]  /*08b0*/  @!P0 DMUL R6, RZ, R4 ;  /* 0x00000004ff068228 */ /* 0x000fcc0000000000 */
[----:B------:R-:W-:Y:S01]  /*08c0*/  DFMA R8, R8, R10, 1 ;  /* 0x3ff000000808742b */ /* 0x000fe2000000000a */
[----:B------:R-:W-:Y:S10]  /*08d0*/  @!P0 BRA `(.L_x_15) ;  /* 0x0000000000588947 */ /* 0x000ff40003800000 */
[----:B------:R-:W-:Y:S01]  /*08e0*/  UMOV UR4, 0x6dc9c883 ;  /* 0x6dc9c88300047882 */ /* 0x000fe20000000000 */
[----:B------:R-:W-:Y:S01]  /*08f0*/  UMOV UR5, 0x3fe45f30 ;  /* 0x3fe45f3000057882 */ /* 0x000fe20000000000 */
[C---:B------:R-:W-:Y:S02]  /*0900*/  DSETP.GE.AND P0, PT, |R4|.reuse, 2.14748364800000000000e+09, PT ;  /* 0x41e000000400742a */ /* 0x040fe40003f06200 */
[----:B------:R-:W-:Y:S01]  /*0910*/  DMUL R10, R4, UR4 ;  /* 0x00000004040a7c28 */ /* 0x000fe20008000000 */
[----:B------:R-:W-:Y:S01]  /*0920*/  UMOV UR4, 0x54442d18 ;  /* 0x54442d1800047882 */ /* 0x000fe20000000000 */
[----:B------:R-:W-:-:S04]  /*0930*/  UMOV UR5, 0x3ff921fb ;  /* 0x3ff921fb00057882 */ /* 0x000fc80000000000 */
[----:B------:R-:W0:Y:S08]  /*0940*/  F2I.F64 R0, R10 ;  /* 0x0000000a00007311 */ /* 0x000e300000301100 */
[----:B0-----:R-:W0:Y:S02]  /*0950*/  I2F.F64 R6, R0 ;  /* 0x0000000000067312 */ /* 0x001e240000201c00 */
[----:B0-----:R-:W-:Y:S01]  /*0960*/  DFMA R12, R6, -UR4, R4 ;  /* 0x80000004060c7c2b */ /* 0x001fe20008000004 */
[----:B------:R-:W-:Y:S01]  /*0970*/  UMOV UR4, 0x33145c00 ;  /* 0x33145c0000047882 */ /* 0x000fe20000000000 */
[----:B------:R-:W-:-:S06]  /*0980*/  UMOV UR5, 0x3c91a626 ;  /* 0x3c91a62600057882 */ /* 0x000fcc0000000000 */
[----:B------:R-:W-:Y:S01]  /*0990*/  DFMA R12, R6, -UR4, R12 ;  /* 0x80000004060c7c2b */ /* 0x000fe2000800000c */
[----:B------:R-:W-:Y:S01]  /*09a0*/  UMOV UR4, 0x252049c0 ;  /* 0x252049c000047882 */ /* 0x000fe20000000000 */
[----:B------:R-:W-:-:S06]  /*09b0*/  UMOV UR5, 0x397b839a ;  /* 0x397b839a00057882 */ /* 0x000fcc0000000000 */
[----:B------:R-:W-:Y:S01]  /*09c0*/  DFMA R6, R6, -UR4, R12 ;  /* 0x8000000406067c2b */ /* 0x000fe2000800000c */
[----:B------:R-:W-:Y:S10]  /*09d0*/  @!P0 BRA `(.L_x_15) ;  /* 0x0000000000188947 */ /* 0x000ff40003800000 */
[----:B------:R-:W-:Y:S01]  /*09e0*/  IMAD.MOV.U32 R18, RZ, RZ, R4 ;  /* 0x000000ffff127224 */ /* 0x000fe200078e0004 */
[----:B------:R-:W-:-:S07]  /*09f0*/  MOV R0, 0xa10 ;  /* 0x00000a1000007802 */ /* 0x000fce0000000f00 */
[----:B------:R-:W-:Y:S05]  /*0a00*/  CALL.REL.NOINC `($_Z9getFringeiiP7double2S0_iiddddd$__internal_trig_reduction_slowpathd) ;  /* 0x0000001400d87944 */ /* 0x000fea0003c00000 */
[----:B------:R-:W-:Y:S02]  /*0a10*/  IMAD.MOV.U32 R0, RZ, RZ, R6 ;  /* 0x000000ffff007224 */ /* 0x000fe400078e0006 */
[----:B------:R-:W-:Y:S02]  /*0a20*/  IMAD.MOV.U32 R6, RZ, RZ, R18 ;  /* 0x000000ffff067224 */ /* 0x000fe400078e0012 */
[----:B------:R-:W-:-:S07]  /*0a30*/  IMAD.MOV.U32 R7, RZ, RZ, R19 ;  /* 0x000000ffff077224 */ /* 0x000fce00078e0013 */
.L_x_15:
[----:B------:R-:W-:Y:S05]  /*0a40*/  BSYNC.RECONVERGENT B0 ;  /* 0x0000000000007941 */ /* 0x000fea0003800200 */
.L_x_14:
[----:B------:R-:W-:Y:S01]  /*0a50*/  DMUL R4, R6, R6 ;  /* 0x0000000606047228 */ /* 0x000fe20000000000 */
[----:B------:R-:W-:Y:S01]  /*0a60*/  IMAD.MOV.U32 R12, RZ, RZ, 0x2cb0d246 ;  /* 0x2cb0d246ff0c7424 */ /* 0x000fe200078e00ff */
[----:B------:R-:W-:Y:S01]  /*0a70*/  UMOV UR6, 0xf9785eba ;  /* 0xf9785eba00067882 */ /* 0x000fe20000000000 */
[----:B------:R-:W-:Y:S01]  /*0a80*/  IMAD.MOV.U32 R13, RZ, RZ, 0x3e5ae5f1 ;  /* 0x3e5ae5f1ff0d7424 */ /* 0x000fe200078e00ff */
[----:B------:R-:W-:Y:S01]  /*0a90*/  UMOV UR7, 0x3de5db65 ;  /* 0x3de5db6500077882 */ /* 0x000fe20000000000 */
[----:B------:R-:W-:Y:S01]  /*0aa0*/  IMAD.MOV.U32 R10, RZ, RZ, -0x3e107ad8 ;  /* 0xc1ef8528ff0a7424 */ /* 0x000fe200078e00ff */
[----:B------:R-:W-:Y:S01]  /*0ab0*/  UMOV UR4, 0x20fd8164 ;  /* 0x20fd816400047882 */ /* 0x000fe20000000000 */
[----:B------:R-:W-:Y:S01]  /*0ac0*/  IMAD.MOV.U32 R11, RZ, RZ, 0x3e21eea7 ;  /* 0x3e21eea7ff0b7424 */ /* 0x000fe200078e00ff */
[----:B------:R-:W-:Y:S01]  /*0ad0*/  UMOV UR5, 0x3da8ff83 ;  /* 0x3da8ff8300057882 */ /* 0x000fe20000000000 */
[C---:B------:R-:W-:Y:S01]  /*0ae0*/  DFMA R12, R4.reuse, UR6, -R12 ;  /* 0x00000006040c7c2b */ /* 0x040fe2000800080c */
[----:B------:R-:W-:Y:S01]  /*0af0*/  UMOV UR6, 0x69ace392 ;  /* 0x69ace39200067882 */ /* 0x000fe20000000000 */
[----:B------:R-:W-:Y:S01]  /*0b00*/  UMOV UR7, 0x3ec71de3 ;  /* 0x3ec71de300077882 */ /* 0x000fe20000000000 */
[C---:B------:R-:W-:Y:S01]  /*0b10*/  LOP3.LUT P1, RZ, R0.reuse, 0x2, RZ, 0xc0, !PT ;  /* 0x0000000200ff7812 */ /* 0x040fe2000782c0ff */
[C---:B------:R-:W-:Y:S01]  /*0b20*/  DFMA R10, R4.reuse, -UR4, R10 ;  /* 0x80000004040a7c2b */ /* 0x040fe2000800000a */
[----:B------:R-:W-:Y:S01]  /*0b30*/  UMOV UR4, 0x8e06e6d9 ;  /* 0x8e06e6d900047882 */ /* 0x000fe20000000000 */
[----:B------:R-:W-:Y:S01]  /*0b40*/  UMOV UR5, 0x3e927e4f ;  /* 0x3e927e4f00057882 */ /* 0x000fe20000000000 */
[----:B------:R-:W-:Y:S01]  /*0b50*/  LOP3.LUT R2, R0, 0x1, RZ, 0xc0, !PT ;  /* 0x0000000100027812 */ /* 0x000fe200078ec0ff */
[C---:B------:R-:W-:Y:S01]  /*0b60*/  DFMA R12, R4.reuse, R12, UR6 ;  /* 0x00000006040c7e2b */ /* 0x040fe2000800000c */
[----:B------:R-:W-:Y:S01]  /*0b70*/  UMOV UR6, 0x19db62a1 ;  /* 0x19db62a100067882 */ /* 0x000fe20000000000 */
[----:B------:R-:W-:Y:S01]  /*0b80*/  UMOV UR7, 0x3f2a01a0 ;  /* 0x3f2a01a000077882 */ /* 0x000fe20000000000 */
[----:B------:R-:W-:Y:S01]  /*0b90*/  ISETP.NE.U32.AND P0, PT, R2, 0x1, PT ;  /* 0x000000010200780c */ /* 0x000fe20003f05070 */
[----:B------:R-:W-:Y:S01]  /*0ba0*/  DFMA R10, R4, R10, -UR4 ;  /* 0x80000004040a7e2b */ /* 0x000fe2000800000a */
[----:B------:R-:W-:Y:S01]  /*0bb0*/  UMOV UR4, 0x19ddbce9 ;  /* 0x19ddbce900047882 */ /* 0x000fe20000000000 */
[----:B------:R-:W-:-:S02]  /*0bc0*/  UMOV UR5, 0x3efa01a0 ;  /* 0x3efa01a000057882 */ /* 0x000fc40000000000 */
[C---:B------:R-:W-:Y:S01]  /*0bd0*/  DFMA R12, R4.reuse, R12, -UR6 ;  /* 0x80000006040c7e2b */ /* 0x040fe2000800000c */
[----:B------:R-:W-:Y:S01]  /*0be0*/  UMOV UR6, 0x11110818 ;  /* 0x1111081800067882 */ /* 0x000fe20000000000 */
[----:B------:R-:W-:Y:S02]  /*0bf0*/  UMOV UR7, 0x3f811111 ;  /* 0x3f81111100077882 */ /* 0x000fe40000000000 */
[C---:B------:R-:W-:Y:S01]  /*0c00*/  DFMA R10, R4.reuse, R10, UR4 ;  /* 0x00000004040a7e2b */ /* 0x040fe2000800000a */
[----:B------:R-:W-:Y:S01]  /*0c10*/  UMOV UR4, 0x16c15d47 ;  /* 0x16c15d4700047882 */ /* 0x000fe20000000000 */
[----:B------:R-:W-:Y:S02]  /*0c20*/  UMOV UR5, 0x3f56c16c ;  /* 0x3f56c16c00057882 */ /* 0x000fe40000000000 */
[----:B------:R-:W-:Y:S01]  /*0c30*/  DFMA R12, R4, R12, UR6 ;  /* 0x00000006040c7e2b */ /* 0x000fe2000800000c */
[----:B------:R-:W-:Y:S01]  /*0c40*/  UMOV UR6, 0x55555554 ;  /* 0x5555555400067882 */ /* 0x000fe20000000000 */
[----:B------:R-:W-:-:S02]  /*0c50*/  UMOV UR7, 0x3fc55555 ;  /* 0x3fc5555500077882 */ /* 0x000fc40000000000 */
[C---:B------:R-:W-:Y:S01]  /*0c60*/  DFMA R10, R4.reuse, R10, -UR4 ;  /* 0x80000004040a7e2b */ /* 0x040fe2000800000a */
[----:B------:R-:W-:Y:S01]  /*0c70*/  UMOV UR4, 0x55555551 ;  /* 0x5555555100047882 */ /* 0x000fe20000000000 */
[----:B------:R-:W-:Y:S02]  /*0c80*/  UMOV UR5, 0x3fa55555 ;  /* 0x3fa5555500057882 */ /* 0x000fe40000000000 */
[----:B------:R-:W-:-:S04]  /*0c90*/  DFMA R12, R4, R12, -UR6 ;  /* 0x80000006040c7e2b */ /* 0x000fc8000800000c */
[----:B------:R-:W-:-:S04]  /*0ca0*/  DFMA R10, R4, R10, UR4 ;  /* 0x00000004040a7e2b */ /* 0x000fc8000800000a */
[----:B------:R-:W-:-:S04]  /*0cb0*/  DFMA R12, R4, R12, RZ ;  /* 0x0000000c040c722b */ /* 0x000fc800000000ff */
[----:B------:R-:W-:-:S04]  /*0cc0*/  DFMA R10, R4, R10, -0.5 ;  /* 0xbfe00000040a742b */ /* 0x000fc8000000000a */
[----:B------:R-:W-:-:S04]  /*0cd0*/  DFMA R12, R12, R6, R6 ;  /* 0x000000060c0c722b */ /* 0x000fc80000000006 */
[----:B------:R-:W-:-:S06]  /*0ce0*/  DFMA R10, R4, R10, 1 ;  /* 0x3ff00000040a742b */ /* 0x000fcc000000000a */
[----:B------:R-:W-:-:S04]  /*0cf0*/  LOP3.LUT R7, R13, 0x80000000, RZ, 0x3c, !PT ;  /* 0x800000000d077812 */ /* 0x000fc800078e3cff */
[----:B------:R-:W-:Y:S02]  /*0d00*/  FSEL R5, R11, R13, !P0 ;  /* 0x0000000d0b057208 */ /* 0x000fe40004000000 */
[----:B------:R-:W-:Y:S02]  /*0d10*/  FSEL R13, R7, R11, !P0 ;  /* 0x0000000b070d7208 */ /* 0x000fe40004000000 */
[----:B------:R-:W-:Y:S02]  /*0d20*/  @P1 LOP3.LUT R7, R5, 0x80000000, RZ, 0x3c, !PT ;  /* 0x8000000005071812 */ /* 0x000fe400078e3cff */
[----:B------:R-:W-:Y:S02]  /*0d30*/  @P1 LOP3.LUT R11, R13, 0x80000000, RZ, 0x3c, !PT ;  /* 0x800000000d0b1812 */ /* 0x000fe400078e3cff */
[----:B------:R-:W-:Y:S01]  /*0d40*/  FSEL R4, R10, R12, !P0 ;  /* 0x0000000c0a047208 */ /* 0x000fe20004000000 */
[----:B------:R-:W-:Y:S01]  /*0d50*/  @P1 IMAD.MOV.U32 R5, RZ, RZ, R7 ;  /* 0x000000ffff051224 */ /* 0x000fe200078e0007 */
[----:B------:R-:W-:Y:S01]  /*0d60*/  FSEL R12, R12, R10, !P0 ;  /* 0x0000000a0c0c7208 */ /* 0x000fe20004000000 */
[----:B------:R-:W-:-:S04]  /*0d70*/  @P1 IMAD.MOV.U32 R13, RZ, RZ, R11 ;  /* 0x000000ffff0d1224 */ /* 0x000fc800078e000b */
[C---:B------:R-:W-:Y:S02]  /*0d80*/  DMUL R4, R8.reuse, R4 ;  /* 0x0000000408047228 */ /* 0x040fe40000000000 */
[----:B------:R-:W-:-:S08]  /*0d90*/  DMUL R8, R8, R12 ;  /* 0x0000000c08087228 */ /* 0x000fd00000000000 */
[----:B------:R-:W-:Y:S02]  /*0da0*/  DFMA R10, -RZ, R4, R8 ;  /* 0x00000004ff0a722b */ /* 0x000fe40000000108 */
[----:B------:R-:W-:-:S11]  /*0db0*/  DFMA R8, RZ, R8, R4 ;  /* 0x00000008ff08722b */ /* 0x000fd60000000004 */
.L_x_7:
[----:B------:R-:W0:Y:S01]  /*0dc0*/  LDCU UR6, c[0x0][0x398] ;  /* 0x00007300ff0677ac */ /* 0x000e220008000800 */
[----:B------:R-:W1:Y:S01]  /*0dd0*/  LDCU.64 UR4, c[0x0][0x358] ;  /* 0x00006b00ff0477ac */ /* 0x000e620008000a00 */
[----:B0-----:R-:W-:-:S09]  /*0de0*/  UISETP.NE.AND UP0, UPT, UR6, URZ, UPT ;  /* 0x000000ff0600728c */ /* 0x001fd2000bf05270 */
[----:B-1----:R-:W-:Y:S05]  /*0df0*/  BRA.U !UP0, `(.L_x_16) ;  /* 0x0000000d08447547 */ /* 0x002fea000b800000 */
[----:B------:R-:W0:Y:S01]  /*0e00*/  LDC R14, c[0x0][0x380] ;  /* 0x0000e000ff0e7b82 */ /* 0x000e220000000800 */
[----:B------:R-:W-:Y:S01]  /*0e10*/  IABS R6, R3 ;  /* 0x0000000300067213 */ /* 0x000fe20000000000 */
[----:B------:R-:W-:Y:S01]  /*0e20*/  UISETP.NE.AND UP0, UPT, UR6, -0x1, UPT ;  /* 0xffffffff0600788c */ /* 0x000fe2000bf05270 */
[----:B------:R-:W-:-:S05]  /*0e30*/  ISETP.GE.AND P1, PT, R3, RZ, PT ;  /* 0x000000ff0300720c */ /* 0x000fca0003f26270 */
[----:B------:R-:W1:Y:S01]  /*0e40*/  LDC.64 R12, c[0x0][0x3b0] ;  /* 0x0000ec00ff0c7b82 */ /* 0x000e620000000a00 */
[----:B0-----:R-:W-:Y:S02]  /*0e50*/  IABS R0, R14 ;  /* 0x0000000e00007213 */ /* 0x001fe40000000000 */
[----:B------:R-:W-:Y:S02]  /*0e60*/  ISETP.NE.AND P2, PT, R14, RZ, PT ;  /* 0x000000ff0e00720c */ /* 0x000fe40003f45270 */
[----:B------:R-:W0:Y:S08]  /*0e70*/  I2F.RP R2, R0 ;  /* 0x0000000000027306 */ /* 0x000e300000209400 */
[----:B0-----:R-:W0:Y:S02]  /*0e80*/  MUFU.RCP R2, R2 ;  /* 0x0000000200027308 */ /* 0x001e240000001000 */
[----:B0-----:R-:W-:-:S06]  /*0e90*/  VIADD R4, R2, 0xffffffe ;  /* 0x0ffffffe02047836 */ /* 0x001fcc0000000000 */
[----:B------:R0:W2:Y:S02]  /*0ea0*/  F2I.FTZ.U32.TRUNC.NTZ R5, R4 ;  /* 0x0000000400057305 */ /* 0x0000a4000021f000 */
[----:B0-----:R-:W-:Y:S02]  /*0eb0*/  IMAD.MOV.U32 R4, RZ, RZ, RZ ;  /* 0x000000ffff047224 */ /* 0x001fe400078e00ff */
[----:B--2---:R-:W-:-:S04]  /*0ec0*/  IMAD.MOV R7, RZ, RZ, -R5 ;  /* 0x000000ffff077224 */ /* 0x004fc800078e0a05 */
[----:B------:R-:W-:-:S04]  /*0ed0*/  IMAD R7, R7, R0, RZ ;  /* 0x0000000007077224 */ /* 0x000fc800078e02ff */
[----:B------:R-:W-:-:S04]  /*0ee0*/  IMAD.HI.U32 R7, R5, R7, R4 ;  /* 0x0000000705077227 */ /* 0x000fc800078e0004 */
[----:B------:R-:W-:-:S04]  /*0ef0*/  IMAD.MOV.U32 R5, RZ, RZ, R6 ;  /* 0x000000ffff057224 */ /* 0x000fc800078e0006 */
[----:B------:R-:W-:-:S04]  /*0f00*/  IMAD.HI.U32 R7, R7, R5, RZ ;  /* 0x0000000507077227 */ /* 0x000fc800078e00ff */
[----:B------:R-:W-:-:S04]  /*0f10*/  IMAD.MOV R7, RZ, RZ, -R7 ;  /* 0x000000ffff077224 */ /* 0x000fc800078e0a07 */
[C---:B------:R-:W-:Y:S02]  /*0f20*/  IMAD R5, R0.reuse, R7, R5 ;  /* 0x0000000700057224 */ /* 0x040fe400078e0205 */
[----:B------:R-:W0:Y:S03]  /*0f30*/  LDC.64 R6, c[0x0][0x3a0] ;  /* 0x0000e800ff067b82 */ /* 0x000e260000000a00 */
[----:B------:R-:W-:-:S13]  /*0f40*/  ISETP.GT.U32.AND P0, PT, R0, R5, PT ;  /* 0x000000050000720c */ /* 0x000fda0003f04070 */
[----:B------:R-:W-:-:S05]  /*0f50*/  @!P0 IMAD.IADD R5, R5, 0x1, -R0 ;  /* 0x0000000105058824 */ /* 0x000fca00078e0a00 */
[----:B------:R-:W-:-:S13]  /*0f60*/  ISETP.GT.U32.AND P0, PT, R0, R5, PT ;  /* 0x000000050000720c */ /* 0x000fda0003f04070 */
[----:B------:R-:W-:-:S04]  /*0f70*/  @!P0 IMAD.IADD R5, R5, 0x1, -R0 ;  /* 0x0000000105058824 */ /* 0x000fc800078e0a00 */
[----:B------:R-:W-:-:S04]  /*0f80*/  IMAD.MOV.U32 R0, RZ, RZ, R5 ;  /* 0x000000ffff007224 */ /* 0x000fc800078e0005 */
[----:B------:R-:W-:Y:S01]  /*0f90*/  @!P1 IMAD.MOV R0, RZ, RZ, -R0 ;  /* 0x000000ffff009224 */ /* 0x000fe200078e0a00 */
[----:B------:R-:W-:-:S04]  /*0fa0*/  @!P2 LOP3.LUT R0, RZ, R14, RZ, 0x33, !PT ;  /* 0x0000000eff00a212 */ /* 0x000fc800078e33ff */
[----:B------:R-:W1:Y:S02]  /*0fb0*/  I2F.F64 R4, R0 ;  /* 0x0000000000047312 */ /* 0x000e640000201c00 */
[----:B-1----:R-:W-:-:S08]  /*0fc0*/  DMUL R4, R4, R12 ;  /* 0x0000000c04047228 */ /* 0x002fd00000000000 */
[----:B0-----:R-:W-:-:S08]  /*0fd0*/  DFMA R4, R6, -0.5, -R4 ;  /* 0xbfe000000604782b */ /* 0x001fd00000000804 */
[----:B------:R-:W-:Y:S01]  /*0fe0*/  DADD R14, R4, -R12 ;  /* 0x00000000040e7229 */ /* 0x000fe2000000080c */
[----:B------:R-:W-:Y:S10]  /*0ff0*/  BRA.U UP0, `(.L_x_17) ;  /* 0x0000000100647547 */ /* 0x000ff4000b800000 */
[----:B------:R-:W-:Y:S01]  /*1000*/  DMUL R12, R12, -4 ;  /* 0xc01000000c0c7828 */ /* 0x000fe20000000000 */
[----:B------:R-:W-:Y:S01]  /*1010*/  IMAD.MOV.U32 R4, RZ, RZ, 0x1 ;  /* 0x00000001ff047424 */ /* 0x000fe200078e00ff */
[----:B------:R-:W0:Y:S01]  /*1020*/  LDC.64 R24, c[0x0][0x3c0] ;  /* 0x0000f000ff187b82 */ /* 0x000e220000000a00 */
[----:B------:R-:W-:Y:S01]  /*1030*/  FSETP.GEU.AND P1, PT, |R15|, 6.5827683646048100446e-37, PT ;  /* 0x036000000f00780b */ /* 0x000fe20003f2e200 */
[----:B------:R-:W-:Y:S02]  /*1040*/  BSSY.RECONVERGENT B0, `(.L_x_18) ;  /* 0x0000012000007945 */ /* 0x000fe40003800200 */
[----:B------:R-:W1:Y:S02]  /*1050*/  MUFU.RCP64H R5, R13 ;  /* 0x0000000d00057308 */ /* 0x000e640000001800 */
[----:B-1----:R-:W-:Y:S02]  /*1060*/  DFMA R6, -R12, R4, 1 ;  /* 0x3ff000000c06742b */ /* 0x002fe40000000104 */
[----:B0-----:R-:W-:-:S06]  /*1070*/  DADD R24, R24, R24 ;  /* 0x0000000018187229 */ /* 0x001fcc0000000018 */
[----:B------:R-:W-:-:S08]  /*1080*/  DFMA R6, R6, R6, R6 ;  /* 0x000000060606722b */ /* 0x000fd00000000006 */
[----:B------:R-:W-:-:S08]  /*1090*/  DFMA R6, R4, R6, R4 ;  /* 0x000000060406722b */ /* 0x000fd00000000004 */
[----:B------:R-:W-:-:S08]  /*10a0*/  DFMA R4, -R12, R6, 1 ;  /* 0x3ff000000c04742b */ /* 0x000fd00000000106 */
[----:B------:R-:W-:-:S08]  /*10b0*/  DFMA R4, R6, R4, R6 ;  /* 0x000000040604722b */ /* 0x000fd00000000006 */
[----:B------:R-:W-:-:S08]  /*10c0*/  DMUL R6, R14, R4 ;  /* 0x000000040e067228 */ /* 0x000fd00000000000 */
[----:B------:R-:W-:-:S08]  /*10d0*/  DFMA R16, -R12, R6, R14 ;  /* 0x000000060c10722b */ /* 0x000fd0000000010e */
[----:B------:R-:W-:-:S10]  /*10e0*/  DFMA R4, R4, R16, R6 ;  /* 0x000000100404722b */ /* 0x000fd40000000006 */
[----:B------:R-:W-:-:S05]  /*10f0*/  FFMA R0, RZ, R13, R5 ;  /* 0x0000000dff007223 */ /* 0x000fca0000000005 */
[----:B------:R-:W-:-:S13]  /*1100*/  FSETP.GT.AND P0, PT, |R0|, 1.469367938527859385e-39, PT ;  /* 0x001000000000780b */ /* 0x000fda0003f04200 */
[----:B------:R-:W-:Y:S05]  /*1110*/  @P0 BRA P1, `(.L_x_19) ;  /* 0x0000000000100947 */ /* 0x000fea0000800000 */
[----:B------:R-:W-:-:S07]  /*1120*/  MOV R0, 0x1140 ;  /* 0x0000114000007802 */ /* 0x000fce0000000f00 */
[----:B------:R-:W-:Y:S05]  /*1130*/  CALL.REL.NOINC `($__internal_1_$__cuda_sm20_div_rn_f64_full) ;  /* 0x0000000800a07944 */ /* 0x000fea0003c00000 */
[----:B------:R-:W-:Y:S02]  /*1140*/  IMAD.MOV.U32 R4, RZ, RZ, R18 ;  /* 0x000000ffff047224 */ /* 0x000fe400078e0012 */
[----:B------:R-:W-:-:S07]  /*1150*/  IMAD.MOV.U32 R5, RZ, RZ, R19 ;  /* 0x000000ffff057224 */ /* 0x000fce00078e0013 */
.L_x_19:
[----:B------:R-:W-:Y:S05]  /*1160*/  BSYNC.RECONVERGENT B0 ;  /* 0x0000000000007941 */ /* 0x000fea0003800200 */
.L_x_18:
[----:B------:R-:W-:Y:S01]  /*1170*/  DMUL R24, R24, R4 ;  /* 0x0000000418187228 */ /* 0x000fe20000000000 */
[----:B------:R-:W-:Y:S10]  /*1180*/  BRA `(.L_x_20) ;  /* 0x0000000000607947 */ /* 0x000ff40003800000 */
.L_x_17:
[----:B------:R-:W-:Y:S01]  /*1190*/  DMUL R12, R12, 4 ;  /* 0x401000000c0c7828 */ /* 0x000fe20000000000 */
        /* <DEDUP_REMOVED lines=21> */
.L_x_22:
[----:B------:R-:W-:Y:S05]  /*12f0*/  BSYNC.RECONVERGENT B0 ;  /* 0x0000000000007941 */ /* 0x000fea0003800200 */
.L_x_21:
[----:B------:R-:W-:-:S11]  /*1300*/  DMUL R24, R24, R4 ;  /* 0x0000000418187228 */ /* 0x000fd60000000000 */
.L_x_20:
        /* <DEDUP_REMOVED lines=62> */
[----:B------:R-:W-:Y:S01]  /*16f0*/  MOV R0, 0x1720 ;  /* 0x0000172000007802 */ /* 0x000fe20000000f00 */
[----:B------:R-:W-:-:S07]  /*1700*/  IMAD.MOV.U32 R5, RZ, RZ, R25 ;  /* 0x000000ffff057224 */ /* 0x000fce00078e0019 */
[----:B------:R-:W-:Y:S05]  /*1710*/  CALL.REL.NOINC `($_Z9getFringeiiP7double2S0_iiddddd$__internal_trig_reduction_slowpathd) ;  /* 0x0000000800947944 */ /* 0x000fea0003c00000 */
[----:B------:R-:W-:Y:S02]  /*1720*/  IMAD.MOV.U32 R0, RZ, RZ, R6 ;  /* 0x000000ffff007224 */ /* 0x000fe400078e0006 */
[----:B------:R-:W-:Y:S02]  /*1730*/  IMAD.MOV.U32 R4, RZ, RZ, R18 ;  /* 0x000000ffff047224 */ /* 0x000fe400078e0012 */
[----:B------:R-:W-:-:S07]  /*1740*/  IMAD.MOV.U32 R5, RZ, RZ, R19 ;  /* 0x000000ffff057224 */ /* 0x000fce00078e0013 */
.L_x_24:
[----:B------:R-:W-:Y:S05]  /*1750*/  BSYNC.RECONVERGENT B0 ;  /* 0x0000000000007941 */ /* 0x000fea0003800200 */
.L_x_23:
        /* <DEDUP_REMOVED lines=46> */
[----:B------:R-:W-:Y:S02]  /*1a40*/  FSEL R4, R14, R16, !P0 ;  /* 0x000000100e047208 */ /* 0x000fe40004000000 */
[----:B------:R-:W-:Y:S01]  /*1a50*/  FSEL R16, R16, R14, !P0 ;  /* 0x0000000e10107208 */ /* 0x000fe20004000000 */
[----:B------:R-:W-:Y:S01]  /*1a60*/  @P1 IMAD.MOV.U32 R5, RZ, RZ, R7 ;  /* 0x000000ffff051224 */ /* 0x000fe200078e0007 */
[----:B------:R-:W-:-:S05]  /*1a70*/  @P1 LOP3.LUT R7, R17, 0x80000000, RZ, 0x3c, !PT ;  /* 0x8000000011071812 */ /* 0x000fca00078e3cff */
[----:B------:R-:W-:Y:S01]  /*1a80*/  DMUL R4, R12, R4 ;  /* 0x000000040c047228 */ /* 0x000fe20000000000 */
[----:B------:R-:W-:-:S06]  /*1a90*/  @P1 IMAD.MOV.U32 R17, RZ, RZ, R7 ;  /* 0x000000ffff111224 */ /* 0x000fcc00078e0007 */
[----:B------:R-:W-:Y:S02]  /*1aa0*/  DMUL R12, R12, R16 ;  /* 0x000000100c0c7228 */ /* 0x000fe40000000000 */
[----:B------:R-:W-:-:S06]  /*1ab0*/  DMUL R6, R8, R4 ;  /* 0x0000000408067228 */ /* 0x000fcc0000000000 */
[-C--:B------:R-:W-:Y:S02]  /*1ac0*/  DMUL R8, R8, R12.reuse ;  /* 0x0000000c08087228 */ /* 0x080fe40000000000 */
[----:B------:R-:W-:-:S06]  /*1ad0*/  DFMA R6, R10, R12, -R6 ;  /* 0x0000000c0a06722b */ /* 0x000fcc0000000806 */
[----:B------:R-:W-:-:S04]  /*1ae0*/  DFMA R8, R10, R4, R8 ;  /* 0x000000040a08722b */ /* 0x000fc80000000008 */
[----:B------:R-:W-:Y:S02]  /*1af0*/  IMAD.MOV.U32 R10, RZ, RZ, R6 ;  /* 0x000000ffff0a7224 */ /* 0x000fe400078e0006 */
[----:B------:R-:W-:-:S07]  /*1b00*/  IMAD.MOV.U32 R11, RZ, RZ, R7 ;  /* 0x000000ffff0b7224 */ /* 0x000fce00078e0007 */
.L_x_16:
[----:B------:R-:W0:Y:S08]  /*1b10*/  LDC.64 R4, c[0x0][0x388] ;  /* 0x0000e200ff047b82 */ /* 0x000e300000000a00 */
[----:B------:R-:W1:Y:S01]  /*1b20*/  LDC.64 R16, c[0x0][0x390] ;  /* 0x0000e400ff107b82 */ /* 0x000e620000000a00 */
[----:B0-----:R-:W-:-:S06]  /*1b30*/  IMAD.WIDE R4, R3, 0x10, R4 ;  /* 0x0000001003047825 */ /* 0x001fcc00078e0204 */
[----:B------:R-:W2:Y:S01]  /*1b40*/  LDG.E.128 R4, desc[UR4][R4.64] ;  /* 0x0000000404047981 */ /* 0x000ea2000c1e1d00 */
[----:B-1----:R-:W-:Y:S01]  /*1b50*/  IMAD.WIDE R2, R3, 0x10, R16 ;  /* 0x0000001003027825 */ /* 0x002fe200078e0210 */
[C---:B--2---:R-:W-:Y:S02]  /*1b60*/  DMUL R12, R6.reuse, R8 ;  /* 0x00000008060c7228 */ /* 0x044fe40000000000 */
[----:B------:R-:W-:-:S06]  /*1b70*/  DMUL R14, R6, R10 ;  /* 0x0000000a060e7228 */ /* 0x000fcc0000000000 */
[C---:B------:R-:W-:Y:S02]  /*1b80*/  DFMA R12, R4.reuse, R10, -R12 ;  /* 0x0000000a040c722b */ /* 0x040fe4000000080c */
[----:B------:R-:W-:-:S07]  /*1b90*/  DFMA R14, R4, R8, R14 ;  /* 0x00000008040e722b */ /* 0x000fce000000000e */
[----:B------:R-:W-:Y:S01]  /*1ba0*/  STG.E.128 desc[UR4][R2.64], R12 ;  /* 0x0000000c02007986 */ /* 0x000fe2000c101d04 */
[----:B------:R-:W-:Y:S05]  /*1bb0*/  EXIT ;  /* 0x000000000000794d */ /* 0x000fea0003800000 */
        .weak           $__internal_1_$__cuda_sm20_div_rn_f64_full
        .type           $__internal_1_$__cuda_sm20_div_rn_f64_full,@function
        .size           $__internal_1_$__cuda_sm20_div_rn_f64_full,($_Z9getFringeiiP7double2S0_iiddddd$__internal_trig_reduction_slowpathd - $__internal_1_$__cuda_sm20_div_rn_f64_full)
$__internal_1_$__cuda_sm20_div_rn_f64_full:
[C---:B------:R-:W-:Y:S01]  /*1bc0*/  FSETP.GEU.AND P0, PT, |R13|.reuse, 1.469367938527859385e-39, PT ;  /* 0x001000000d00780b */ /* 0x040fe20003f0e200 */
[----:B------:R-:W-:Y:S01]  /*1bd0*/  IMAD.MOV.U32 R16, RZ, RZ, 0x1 ;  /* 0x00000001ff107424 */ /* 0x000fe200078e00ff */
[----:B------:R-:W-:Y:S01]  /*1be0*/  LOP3.LUT R6, R13, 0x800fffff, RZ, 0xc0, !PT ;  /* 0x800fffff0d067812 */ /* 0x000fe200078ec0ff */
[----:B------:R-:W-:Y:S01]  /*1bf0*/  IMAD.MOV.U32 R4, RZ, RZ, 0x1ca00000 ;  /* 0x1ca00000ff047424 */ /* 0x000fe200078e00ff */
[C---:B------:R-:W-:Y:S01]  /*1c00*/  FSETP.GEU.AND P2, PT, |R15|.reuse, 1.469367938527859385e-39, PT ;  /* 0x001000000f00780b */ /* 0x040fe20003f4e200 */
[----:B------:R-:W-:Y:S01]  /*1c10*/  BSSY.RECONVERGENT B1, `(.L_x_25) ;  /* 0x0000052000017945 */ /* 0x000fe20003800200 */
[----:B------:R-:W-:Y:S01]  /*1c20*/  LOP3.LUT R7, R6, 0x3ff00000, RZ, 0xfc, !PT ;  /* 0x3ff0000006077812 */ /* 0x000fe200078efcff */
[----:B------:R-:W-:Y:S01]  /*1c30*/  IMAD.MOV.U32 R6, RZ, RZ, R12 ;  /* 0x000000ffff067224 */ /* 0x000fe200078e000c */
[----:B------:R-:W-:Y:S02]  /*1c40*/  LOP3.LUT R2, R15, 0x7ff00000, RZ, 0xc0, !PT ;  /* 0x7ff000000f027812 */ /* 0x000fe400078ec0ff */
[----:B------:R-:W-:-:S03]  /*1c50*/  LOP3.LUT R26, R13, 0x7ff00000, RZ, 0xc0, !PT ;  /* 0x7ff000000d1a7812 */ /* 0x000fc600078ec0ff */
[----:B------:R-:W-:Y:S01]  /*1c60*/  @!P0 DMUL R6, R12, 8.98846567431157953865e+307 ;  /* 0x7fe000000c068828 */ /* 0x000fe20000000000 */
[----:B------:R-:W-:-:S03]  /*1c70*/  ISETP.GE.U32.AND P1, PT, R2, R26, PT ;  /* 0x0000001a0200720c */ /* 0x000fc60003f26070 */
[----:B------:R-:W-:Y:S01]  /*1c80*/  @!P2 LOP3.LUT R5, R13, 0x7ff00000, RZ, 0xc0, !PT ;  /* 0x7ff000000d05a812 */ /* 0x000fe200078ec0ff */
[----:B------:R-:W-:Y:S01]  /*1c90*/  @!P2 IMAD.MOV.U32 R22, RZ, RZ, RZ ;  /* 0x000000ffff16a224 */ /* 0x000fe200078e00ff */
[----:B------:R-:W0:Y:S02]  /*1ca0*/  MUFU.RCP64H R17, R7 ;  /* 0x0000000700117308 */ /* 0x000e240000001800 */
[----:B------:R-:W-:Y:S02]  /*1cb0*/  @!P2 ISETP.GE.U32.AND P3, PT, R2, R5, PT ;  /* 0x000000050200a20c */ /* 0x000fe40003f66070 */
[----:B------:R-:W-:Y:S02]  /*1cc0*/  @!P0 LOP3.LUT R26, R7, 0x7ff00000, RZ, 0xc0, !PT ;  /* 0x7ff00000071a8812 */ /* 0x000fe400078ec0ff */
[----:B------:R-:W-:-:S03]  /*1cd0*/  @!P2 SEL R5, R4, 0x63400000, !P3 ;  /* 0x634000000405a807 */ /* 0x000fc60005800000 */
[----:B------:R-:W-:Y:S01]  /*1ce0*/  VIADD R27, R26, 0xffffffff ;  /* 0xffffffff1a1b7836 */ /* 0x000fe20000000000 */
[----:B------:R-:W-:-:S04]  /*1cf0*/  @!P2 LOP3.LUT R5, R5, 0x80000000, R15, 0xf8, !PT ;  /* 0x800000000505a812 */ /* 0x000fc800078ef80f */
[----:B------:R-:W-:Y:S01]  /*1d00*/  @!P2 LOP3.LUT R23, R5, 0x100000, RZ, 0xfc, !PT ;  /* 0x001000000517a812 */ /* 0x000fe200078efcff */
[----:B------:R-:W-:Y:S01]  /*1d10*/  IMAD.MOV.U32 R5, RZ, RZ, R2 ;  /* 0x000000ffff057224 */ /* 0x000fe200078e0002 */
[----:B0-----:R-:W-:-:S08]  /*1d20*/  DFMA R20, R16, -R6, 1 ;  /* 0x3ff000001014742b */ /* 0x001fd00000000806 */
[----:B------:R-:W-:-:S08]  /*1d30*/  DFMA R20, R20, R20, R20 ;  /* 0x000000141414722b */ /* 0x000fd00000000014 */
[----:B------:R-:W-:Y:S01]  /*1d40*/  DFMA R20, R16, R20, R16 ;  /* 0x000000141014722b */ /* 0x000fe20000000010 */
[----:B------:R-:W-:Y:S01]  /*1d50*/  SEL R17, R4, 0x63400000, !P1 ;  /* 0x6340000004117807 */ /* 0x000fe20004800000 */
[----:B------:R-:W-:-:S03]  /*1d60*/  IMAD.MOV.U32 R16, RZ, RZ, R14 ;  /* 0x000000ffff107224 */ /* 0x000fc600078e000e */
[----:B------:R-:W-:-:S03]  /*1d70*/  LOP3.LUT R17, R17, 0x800fffff, R15, 0xf8, !PT ;  /* 0x800fffff11117812 */ /* 0x000fc600078ef80f */
[----:B------:R-:W-:-:S03]  /*1d80*/  DFMA R18, R20, -R6, 1 ;  /* 0x3ff000001412742b */ /* 0x000fc60000000806 */
[----:B------:R-:W-:-:S05]  /*1d90*/  @!P2 DFMA R16, R16, 2, -R22 ;  /* 0x400000001010a82b */ /* 0x000fca0000000816 */
[----:B------:R-:W-:-:S05]  /*1da0*/  DFMA R18, R20, R18, R20 ;  /* 0x000000121412722b */ /* 0x000fca0000000014 */
[----:B------:R-:W-:-:S03]  /*1db0*/  @!P2 LOP3.LUT R5, R17, 0x7ff00000, RZ, 0xc0, !PT ;  /* 0x7ff000001105a812 */ /* 0x000fc600078ec0ff */
[----:B------:R-:W-:Y:S02]  /*1dc0*/  DMUL R20, R18, R16 ;  /* 0x0000001012147228 */ /* 0x000fe40000000000 */
[----:B------:R-:W-:-:S05]  /*1dd0*/  VIADD R22, R5, 0xffffffff ;  /* 0xffffffff05167836 */ /* 0x000fca0000000000 */
[----:B------:R-:W-:Y:S01]  /*1de0*/  ISETP.GT.U32.AND P0, PT, R22, 0x7feffffe, PT ;  /* 0x7feffffe1600780c */ /* 0x000fe20003f04070 */
[----:B------:R-:W-:-:S03]  /*1df0*/  DFMA R22, R20, -R6, R16 ;  /* 0x800000061416722b */ /* 0x000fc60000000010 */
[----:B------:R-:W-:-:S05]  /*1e00*/  ISETP.GT.U32.OR P0, PT, R27, 0x7feffffe, P0 ;  /* 0x7feffffe1b00780c */ /* 0x000fca0000704470 */
[----:B------:R-:W-:-:S08]  /*1e10*/  DFMA R22, R18, R22, R20 ;  /* 0x000000161216722b */ /* 0x000fd00000000014 */
[----:B------:R-:W-:Y:S05]  /*1e20*/  @P0 BRA `(.L_x_26) ;  /* 0x00000000006c0947 */ /* 0x000fea0003800000 */
[----:B------:R-:W-:-:S04]  /*1e30*/  LOP3.LUT R15, R13, 0x7ff00000, RZ, 0xc0, !PT ;  /* 0x7ff000000d0f7812 */ /* 0x000fc800078ec0ff */
[CC--:B------:R-:W-:Y:S02]  /*1e40*/  VIADDMNMX R5, R2.reuse, -R15.reuse, 0xb9600000, !PT ;  /* 0xb960000002057446 */ /* 0x0c0fe4000780090f */
[----:B------:R-:W-:Y:S02]  /*1e50*/  ISETP.GE.U32.AND P0, PT, R2, R15, PT ;  /* 0x0000000f0200720c */ /* 0x000fe40003f06070 */
[----:B------:R-:W-:Y:S02]  /*1e60*/  VIMNMX R2, PT, PT, R5, 0x46a00000, PT ;  /* 0x46a0000005027848 */ /* 0x000fe40003fe0100 */
[----:B------:R-:W-:Y:S01]  /*1e70*/  SEL R5, R4, 0x63400000, !P0 ;  /* 0x6340000004057807 */ /* 0x000fe20004000000 */
[----:B------:R-:W-:-:S04]  /*1e80*/  IMAD.MOV.U32 R4, RZ, RZ, RZ ;  /* 0x000000ffff047224 */ /* 0x000fc800078e00ff */
[----:B------:R-:W-:-:S04]  /*1e90*/  IMAD.IADD R2, R2, 0x1, -R5 ;  /* 0x0000000102027824 */ /* 0x000fc800078e0a05 */
[----:B------:R-:W-:-:S06]  /*1ea0*/  VIADD R5, R2, 0x7fe00000 ;  /* 0x7fe0000002057836 */ /* 0x000fcc0000000000 */
[----:B------:R-:W-:-:S10]  /*1eb0*/  DMUL R18, R22, R4 ;  /* 0x0000000416127228 */ /* 0x000fd40000000000 */
[----:B------:R-:W-:-:S13]  /*1ec0*/  FSETP.GTU.AND P0, PT, |R19|, 1.469367938527859385e-39, PT ;  /* 0x001000001300780b */ /* 0x000fda0003f0c200 */
[----:B------:R-:W-:Y:S05]  /*1ed0*/  @P0 BRA `(.L_x_27) ;  /* 0x0000000000940947 */ /* 0x000fea0003800000 */
[----:B------:R-:W-:-:S06]  /*1ee0*/  DFMA R6, R22, -R6, R16 ;  /* 0x800000061606722b */ /* 0x000fcc0000000010 */
[----:B------:R-:W-:-:S04]  /*1ef0*/  IMAD.MOV.U32 R6, RZ, RZ, RZ ;  /* 0x000000ffff067224 */ /* 0x000fc800078e00ff */
[C---:B------:R-:W-:Y:S02]  /*1f00*/  FSETP.NEU.AND P0, PT, R7.reuse, RZ, PT ;  /* 0x000000ff0700720b */ /* 0x040fe40003f0d000 */
[----:B------:R-:W-:-:S04]  /*1f10*/  LOP3.LUT R13, R7, 0x80000000, R13, 0x48, !PT ;  /* 0x80000000070d7812 */ /* 0x000fc800078e480d */
[----:B------:R-:W-:-:S07]  /*1f20*/  LOP3.LUT R7, R13, R5, RZ, 0xfc, !PT ;  /* 0x000000050d077212 */ /* 0x000fce00078efcff */
[----:B------:R-:W-:Y:S05]  /*1f30*/  @!P0 BRA `(.L_x_27) ;  /* 0x00000000007c8947 */ /* 0x000fea0003800000 */
[----:B------:R-:W-:Y:S01]  /*1f40*/  IMAD.MOV R5, RZ, RZ, -R2 ;  /* 0x000000ffff057224 */ /* 0x000fe200078e0a02 */
[----:B------:R-:W-:Y:S01]  /*1f50*/  DMUL.RP R6, R22, R6 ;  /* 0x0000000616067228 */ /* 0x000fe20000008000 */
[----:B------:R-:W-:-:S06]  /*1f60*/  IMAD.MOV.U32 R4, RZ, RZ, RZ ;  /* 0x000000ffff047224 */ /* 0x000fcc00078e00ff */
[----:B------:R-:W-:-:S03]  /*1f70*/  DFMA R4, R18, -R4, R22 ;  /* 0x800000041204722b */ /* 0x000fc60000000016 */
[----:B------:R-:W-:-:S03]  /*1f80*/  LOP3.LUT R13, R7, R13, RZ, 0x3c, !PT ;  /* 0x0000000d070d7212 */ /* 0x000fc600078e3cff */
[----:B------:R-:W-:-:S04]  /*1f90*/  IADD3 R4, PT, PT, -R2, -0x43300000, RZ ;  /* 0xbcd0000002047810 */ /* 0x000fc80007ffe1ff */
[----:B------:R-:W-:-:S04]  /*1fa0*/  FSETP.NEU.AND P0, PT, |R5|, R4, PT ;  /* 0x000000040500720b */ /* 0x000fc80003f0d200 */
[----:B------:R-:W-:Y:S02]  /*1fb0*/  FSEL R18, R6, R18, !P0 ;  /* 0x0000001206127208 */ /* 0x000fe40004000000 */
[----:B------:R-:W-:Y:S01]  /*1fc0*/  FSEL R19, R13, R19, !P0 ;  /* 0x000000130d137208 */ /* 0x000fe20004000000 */
[----:B------:R-:W-:Y:S06]  /*1fd0*/  BRA `(.L_x_27) ;  /* 0x0000000000547947 */ /* 0x000fec0003800000 */
.L_x_26:
[----:B------:R-:W-:-:S14]  /*1fe0*/  DSETP.NAN.AND P0, PT, R14, R14, PT ;  /* 0x0000000e0e00722a */ /* 0x000fdc0003f08000 */
[----:B------:R-:W-:Y:S05]  /*1ff0*/  @P0 BRA `(.L_x_28) ;  /* 0x0000000000440947 */ /* 0x000fea0003800000 */
[----:B------:R-:W-:-:S14]  /*2000*/  DSETP.NAN.AND P0, PT, R12, R12, PT ;  /* 0x0000000c0c00722a */ /* 0x000fdc0003f08000 */
[----:B------:R-:W-:Y:S05]  /*2010*/  @P0 BRA `(.L_x_29) ;  /* 0x0000000000300947 */ /* 0x000fea0003800000 */
[----:B------:R-:W-:Y:S01]  /*2020*/  ISETP.NE.AND P0, PT, R5, R26, PT ;  /* 0x0000001a0500720c */ /* 0x000fe20003f05270 */
[----:B------:R-:W-:Y:S02]  /*2030*/  IMAD.MOV.U32 R18, RZ, RZ, 0x0 ;  /* 0x00000000ff127424 */ /* 0x000fe400078e00ff */
[----:B------:R-:W-:-:S10]  /*2040*/  IMAD.MOV.U32 R19, RZ, RZ, -0x80000 ;  /* 0xfff80000ff137424 */ /* 0x000fd400078e00ff */
[----:B------:R-:W-:Y:S05]  /*2050*/  @!P0 BRA `(.L_x_27) ;  /* 0x0000000000348947 */ /* 0x000fea0003800000 */
[----:B------:R-:W-:Y:S02]  /*2060*/  ISETP.NE.AND P0, PT, R5, 0x7ff00000, PT ;  /* 0x7ff000000500780c */ /* 0x000fe40003f05270 */
[----:B------:R-:W-:Y:S02]  /*2070*/  LOP3.LUT R19, R15, 0x80000000, R13, 0x48, !PT ;  /* 0x800000000f137812 */ /* 0x000fe400078e480d */
[----:B------:R-:W-:-:S13]  /*2080*/  ISETP.EQ.OR P0, PT, R26, RZ, !P0 ;  /* 0x000000ff1a00720c */ /* 0x000fda0004702670 */
[----:B------:R-:W-:Y:S01]  /*2090*/  @P0 LOP3.LUT R2, R19, 0x7ff00000, RZ, 0xfc, !PT ;  /* 0x7ff0000013020812 */ /* 0x000fe200078efcff */
[----:B------:R-:W-:Y:S02]  /*20a0*/  @!P0 IMAD.MOV.U32 R18, RZ, RZ, RZ ;  /* 0x000000ffff128224 */ /* 0x000fe400078e00ff */
[----:B------:R-:W-:Y:S02]  /*20b0*/  @P0 IMAD.MOV.U32 R18, RZ, RZ, RZ ;  /* 0x000000ffff120224 */ /* 0x000fe400078e00ff */
[----:B------:R-:W-:Y:S01]  /*20c0*/  @P0 IMAD.MOV.U32 R19, RZ, RZ, R2 ;  /* 0x000000ffff130224 */ /* 0x000fe200078e0002 */
[----:B------:R-:W-:Y:S06]  /*20d0*/  BRA `(.L_x_27) ;  /* 0x0000000000147947 */ /* 0x000fec0003800000 */
.L_x_29:
[----:B------:R-:W-:Y:S01]  /*20e0*/  LOP3.LUT R19, R13, 0x80000, RZ, 0xfc, !PT ;  /* 0x000800000d137812 */ /* 0x000fe200078efcff */
[----:B------:R-:W-:Y:S01]  /*20f0*/  IMAD.MOV.U32 R18, RZ, RZ, R12 ;  /* 0x000000ffff127224 */ /* 0x000fe200078e000c */
[----:B------:R-:W-:Y:S06]  /*2100*/  BRA `(.L_x_27) ;  /* 0x0000000000087947 */ /* 0x000fec0003800000 */
.L_x_28:
[----:B------:R-:W-:Y:S01]  /*2110*/  LOP3.LUT R19, R15, 0x80000, RZ, 0xfc, !PT ;  /* 0x000800000f137812 */ /* 0x000fe200078efcff */
[----:B------:R-:W-:-:S07]  /*2120*/  IMAD.MOV.U32 R18, RZ, RZ, R14 ;  /* 0x000000ffff127224 */ /* 0x000fce00078e000e */
.L_x_27:
[----:B------:R-:W-:Y:S05]  /*2130*/  BSYNC.RECONVERGENT B1 ;  /* 0x0000000000017941 */ /* 0x000fea0003800200 */
.L_x_25:
[----:B------:R-:W-:Y:S02]  /*2140*/  IMAD.MOV.U32 R4, RZ, RZ, R0 ;  /* 0x000000ffff047224 */ /* 0x000fe400078e0000 */
[----:B------:R-:W-:-:S04]  /*2150*/  IMAD.MOV.U32 R5, RZ, RZ, 0x0 ;  /* 0x00000000ff057424 */ /* 0x000fc800078e00ff */
[----:B------:R-:W-:Y:S05]  /*2160*/  RET.REL.NODEC R4 `(_Z9getFringeiiP7double2S0_iiddddd) ;  /* 0xffffffdc04a47950 */ /* 0x000fea0003c3ffff */
        .type           $_Z9getFringeiiP7double2S0_iiddddd$__internal_trig_reduction_slowpathd,@function
        .size           $_Z9getFringeiiP7double2S0_iiddddd$__internal_trig_reduction_slowpathd,(.L_x_82 - $_Z9getFringeiiP7double2S0_iiddddd$__internal_trig_reduction_slowpathd)
$_Z9getFringeiiP7double2S0_iiddddd$__internal_trig_reduction_slowpathd:
[--C-:B------:R-:W-:Y:S01]  /*2170*/  SHF.R.U32.HI R2, RZ, 0x14, R5.reuse ;  /* 0x00000014ff027819 */ /* 0x100fe20000011605 */
[----:B------:R-:W-:Y:S02]  /*2180*/  IMAD.MOV.U32 R19, RZ, RZ, R5 ;  /* 0x000000ffff137224 */ /* 0x000fe400078e0005 */
[----:B------:R-:W-:Y:S01]  /*2190*/  IMAD.MOV.U32 R6, RZ, RZ, RZ ;  /* 0x000000ffff067224 */ /* 0x000fe200078e00ff */
[----:B------:R-:W-:-:S04]  /*21a0*/  LOP3.LUT R4, R2, 0x7ff, RZ, 0xc0, !PT ;  /* 0x000007ff02047812 */ /* 0x000fc800078ec0ff */
[----:B------:R-:W-:-:S13]  /*21b0*/  ISETP.NE.AND P0, PT, R4, 0x7ff, PT ;  /* 0x000007ff0400780c */ /* 0x000fda0003f05270 */
[----:B------:R-:W-:Y:S05]  /*21c0*/  @!P0 BRA `(.L_x_30) ;  /* 0x0000000800588947 */ /* 0x000fea0003800000 */
[----:B------:R-:W-:Y:S01]  /*21d0*/  VIADD R6, R4, 0xfffffc00 ;  /* 0xfffffc0004067836 */ /* 0x000fe20000000000 */
[----:B------:R-:W-:Y:S01]  /*21e0*/  BSSY.RECONVERGENT B1, `(.L_x_31) ;  /* 0x0000033000017945 */ /* 0x000fe20003800200 */
[----:B------:R-:W-:-:S03]  /*21f0*/  CS2R R16, SRZ ;  /* 0x0000000000107805 */ /* 0x000fc6000001ff00 */
[----:B------:R-:W-:Y:S02]  /*2200*/  SHF.R.U32.HI R4, RZ, 0x6, R6 ;  /* 0x00000006ff047819 */ /* 0x000fe40000011606 */
[----:B------:R-:W-:Y:S02]  /*2210*/  ISETP.GE.U32.AND P0, PT, R6, 0x80, PT ;  /* 0x000000800600780c */ /* 0x000fe40003f06070 */
[C---:B------:R-:W-:Y:S02]  /*2220*/  IADD3 R6, PT, PT, -R4.reuse, 0x13, RZ ;  /* 0x0000001304067810 */ /* 0x040fe40007ffe1ff */
[----:B------:R-:W-:Y:S02]  /*2230*/  IADD3 R21, PT, PT, -R4, 0xf, RZ ;  /* 0x0000000f04157810 */ /* 0x000fe40007ffe1ff */
[----:B------:R-:W-:-:S04]  /*2240*/  SEL R7, R6, 0x12, P0 ;  /* 0x0000001206077807 */ /* 0x000fc80000000000 */
[----:B------:R-:W-:-:S13]  /*2250*/  ISETP.GE.AND P0, PT, R21, R7, PT ;  /* 0x000000071500720c */ /* 0x000fda0003f06270 */
[----:B------:R-:W-:Y:S05]  /*2260*/  @P0 BRA `(.L_x_32) ;  /* 0x0000000000a80947 */ /* 0x000fea0003800000 */
[----:B------:R-:W0:Y:S01]  /*2270*/  LDC.64 R14, c[0x0][0x358] ;  /* 0x0000d600ff0e7b82 */ /* 0x000e220000000a00 */
[C---:B------:R-:W-:Y:S01]  /*2280*/  SHF.L.U64.HI R23, R18.reuse, 0xb, R19 ;  /* 0x0000000b12177819 */ /* 0x040fe20000010213 */
[----:B------:R-:W-:Y:S01]  /*2290*/  BSSY.RECONVERGENT B2, `(.L_x_33) ;  /* 0x0000022000027945 */ /* 0x000fe20003800200 */
[----:B------:R-:W-:Y:S01]  /*22a0*/  IMAD.SHL.U32 R6, R18, 0x800, RZ ;  /* 0x0000080012067824 */ /* 0x000fe200078e00ff */
[----:B------:R-:W-:Y:S01]  /*22b0*/  IADD3 R7, PT, PT, RZ, -R4, -R7 ;  /* 0x80000004ff077210 */ /* 0x000fe20007ffe807 */
[----:B------:R-:W-:Y:S01]  /*22c0*/  IMAD.MOV.U32 R20, RZ, RZ, RZ ;  /* 0x000000ffff147224 */ /* 0x000fe200078e00ff */
[----:B------:R-:W-:Y:S02]  /*22d0*/  CS2R R16, SRZ ;  /* 0x0000000000107805 */ /* 0x000fe4000001ff00 */
[----:B------:R-:W-:-:S07]  /*22e0*/  LOP3.LUT R23, R23, 0x80000000, RZ, 0xfc, !PT ;  /* 0x8000000017177812 */ /* 0x000fce00078efcff */
.L_x_34:
[----:B------:R-:W1:Y:S01]  /*22f0*/  LDC.64 R18, c[0x4][RZ] ;  /* 0x01000000ff127b82 */ /* 0x000e620000000a00 */
[----:B0-----:R-:W-:Y:S02]  /*2300*/  R2UR UR6, R14 ;  /* 0x000000000e0672ca */ /* 0x001fe400000e0000 */
[----:B------:R-:W-:Y:S01]  /*2310*/  R2UR UR7, R15 ;  /* 0x000000000f0772ca */ /* 0x000fe200000e0000 */
[----:B-1----:R-:W-:-:S12]  /*2320*/  IMAD.WIDE R18, R21, 0x8, R18 ;  /* 0x0000000815127825 */ /* 0x002fd800078e0212 */
[----:B------:R-:W2:Y:S01]  /*2330*/  LDG.E.64.CONSTANT R18, desc[UR6][R18.64] ;  /* 0x0000000612127981 */ /* 0x000ea2000c1e9b00 */
[----:B------:R-:W-:Y:S02]  /*2340*/  VIADD R7, R7, 0x1 ;  /* 0x0000000107077836 */ /* 0x000fe40000000000 */
[----:B------:R-:W-:Y:S02]  /*2350*/  VIADD R21, R21, 0x1 ;  /* 0x0000000115157836 */ /* 0x000fe40000000000 */
[----:B--2---:R-:W-:-:S04]  /*2360*/  IMAD.WIDE.U32 R16, P2, R18, R6, R16 ;  /* 0x0000000612107225 */ /* 0x004fc80007840010 */
[----:B------:R-:W-:Y:S02]  /*2370*/  IMAD R25, R18, R23, RZ ;  /* 0x0000001712197224 */ /* 0x000fe400078e02ff */
[CC--:B------:R-:W-:Y:S02]  /*2380*/  IMAD R22, R19.reuse, R6.reuse, RZ ;  /* 0x0000000613167224 */ /* 0x0c0fe400078e02ff */
[----:B------:R-:W-:Y:S01]  /*2390*/  IMAD.HI.U32 R27, R19, R6, RZ ;  /* 0x00000006131b7227 */ /* 0x000fe200078e00ff */
[----:B------:R-:W-:-:S03]  /*23a0*/  IADD3 R17, P0, PT, R25, R17, RZ ;  /* 0x0000001119117210 */ /* 0x000fc60007f1e0ff */
[----:B------:R-:W-:Y:S01]  /*23b0*/  IMAD R25, R20, 0x8, R1 ;  /* 0x0000000814197824 */ /* 0x000fe200078e0201 */
[----:B------:R-:W-:Y:S01]  /*23c0*/  IADD3 R17, P1, PT, R22, R17, RZ ;  /* 0x0000001116117210 */ /* 0x000fe20007f3e0ff */
[----:B------:R-:W-:-:S04]  /*23d0*/  IMAD.HI.U32 R22, R18, R23, RZ ;  /* 0x0000001712167227 */ /* 0x000fc800078e00ff */
[----:B------:R-:W-:Y:S01]  /*23e0*/  IMAD.X R22, RZ, RZ, R22, P2 ;  /* 0x000000ffff167224 */ /* 0x000fe200010e0616 */
[----:B------:R0:W-:Y:S01]  /*23f0*/  STL.64 [R25], R16 ;  /* 0x0000001019007387 */ /* 0x0001e20000100a00 */
[----:B------:R-:W-:-:S03]  /*2400*/  IMAD.HI.U32 R18, R19, R23, RZ ;  /* 0x0000001713127227 */ /* 0x000fc600078e00ff */
[----:B------:R-:W-:Y:S01]  /*2410*/  IADD3.X R22, P0, PT, R27, R22, RZ, P0, !PT ;  /* 0x000000161b167210 */ /* 0x000fe2000071e4ff */
[----:B------:R-:W-:Y:S02]  /*2420*/  IMAD R19, R19, R23, RZ ;  /* 0x0000001713137224 */ /* 0x000fe400078e02ff */
[----:B------:R-:W-:Y:S02]  /*2430*/  VIADD R20, R20, 0x1 ;  /* 0x0000000114147836 */ /* 0x000fe40000000000 */
[----:B------:R-:W-:Y:S01]  /*2440*/  IMAD.X R18, RZ, RZ, R18, P0 ;  /* 0x000000ffff127224 */ /* 0x000fe200000e0612 */
[----:B------:R-:W-:Y:S02]  /*2450*/  ISETP.NE.AND P0, PT, R7, -0xf, PT ;  /* 0xfffffff10700780c */ /* 0x000fe40003f05270 */
[----:B------:R-:W-:-:S05]  /*2460*/  IADD3.X R22, P1, PT, R19, R22, RZ, P1, !PT ;  /* 0x0000001613167210 */ /* 0x000fca0000f3e4ff */
[----:B------:R-:W-:Y:S02]  /*2470*/  IMAD.X R19, RZ, RZ, R18, P1 ;  /* 0x000000ffff137224 */ /* 0x000fe400008e0612 */
[----:B0-----:R-:W-:Y:S02]  /*2480*/  IMAD.MOV.U32 R16, RZ, RZ, R22 ;  /* 0x000000ffff107224 */ /* 0x001fe400078e0016 */
[----:B------:R-:W-:Y:S02]  /*2490*/  IMAD.MOV.U32 R17, RZ, RZ, R19 ;  /* 0x000000ffff117224 */ /* 0x000fe400078e0013 */
[----:B------:R-:W-:Y:S05]  /*24a0*/  @P0 BRA `(.L_x_34) ;  /* 0xfffffffc00900947 */ /* 0x000fea000383ffff */
[----:B------:R-:W-:Y:S05]  /*24b0*/  BSYNC.RECONVERGENT B2 ;  /* 0x0000000000027941 */ /* 0x000fea0003800200 */
.L_x_33:
[----:B------:R-:W-:Y:S02]  /*24c0*/  LOP3.LUT R6, R2, 0x7ff, RZ, 0xc0, !PT ;  /* 0x000007ff02067812 */ /* 0x000fe400078ec0ff */
[----:B------:R-:W-:-:S03]  /*24d0*/  IADD3 R21, PT, PT, -R4, 0x13, RZ ;  /* 0x0000001304157810 */ /* 0x000fc60007ffe1ff */
[----:B------:R-:W-:-:S05]  /*24e0*/  VIADD R6, R6, 0xfffffc00 ;  /* 0xfffffc0006067836 */ /* 0x000fca0000000000 */
[----:B------:R-:W-:-:S04]  /*24f0*/  ISETP.GE.U32.AND P0, PT, R6, 0x80, PT ;  /* 0x000000800600780c */ /* 0x000fc80003f06070 */
[----:B------:R-:W-:-:S09]  /*2500*/  SEL R21, R21, 0x12, P0 ;  /* 0x0000001215157807 */ /* 0x000fd20000000000 */
.L_x_32:
[----:B------:R-:W-:Y:S05]  /*2510*/  BSYNC.RECONVERGENT B1 ;  /* 0x0000000000017941 */ /* 0x000fea0003800200 */
.L_x_31:
[----:B------:R-:W-:Y:S01]  /*2520*/  LOP3.LUT P0, R18, R2, 0x3f, RZ, 0xc0, !PT ;  /* 0x0000003f02127812 */ /* 0x000fe2000780c0ff */
[----:B------:R-:W-:-:S04]  /*2530*/  IMAD.IADD R4, R4, 0x1, R21 ;  /* 0x0000000104047824 */ /* 0x000fc800078e0215 */
[----:B------:R-:W-:-:S05]  /*2540*/  IMAD.U32 R4, R4, 0x8, R1 ;  /* 0x0000000804047824 */ /* 0x000fca00078e0001 */
[----:B------:R0:W-:Y:S04]  /*2550*/  STL.64 [R4+-0x78], R16 ;  /* 0xffff881004007387 */ /* 0x0001e80000100a00 */
[----:B------:R-:W2:Y:S04]  /*2560*/  @P0 LDL.64 R20, [R1+0x8] ;  /* 0x0000080001140983 */ /* 0x000ea80000100a00 */
[----:B------:R-:W3:Y:S04]  /*2570*/  LDL.64 R14, [R1+0x10] ;  /* 0x00001000010e7983 */ /* 0x000ee80000100a00 */
[----:B------:R-:W4:Y:S01]  /*2580*/  LDL.64 R6, [R1+0x18] ;  /* 0x0000180001067983 */ /* 0x000f220000100a00 */
[----:B------:R-:W-:Y:S01]  /*2590*/  @P0 LOP3.LUT R2, R18, 0x3f, RZ, 0x3c, !PT ;  /* 0x0000003f12020812 */ /* 0x000fe200078e3cff */
[----:B------:R-:W-:Y:S01]  /*25a0*/  BSSY.RECONVERGENT B1, `(.L_x_35) ;  /* 0x0000034000017945 */ /* 0x000fe20003800200 */
[----:B--2---:R-:W-:-:S02]  /*25b0*/  @P0 SHF.R.U64 R19, R20, 0x1, R21 ;  /* 0x0000000114130819 */ /* 0x004fc40000001215 */
[----:B------:R-:W-:Y:S02]  /*25c0*/  @P0 SHF.R.U32.HI R21, RZ, 0x1, R21 ;  /* 0x00000001ff150819 */ /* 0x000fe40000011615 */
[C---:B---3--:R-:W-:Y:S02]  /*25d0*/  @P0 SHF.L.U32 R23, R14.reuse, R18, RZ ;  /* 0x000000120e170219 */ /* 0x048fe400000006ff */
[----:B0-----:R-:W-:Y:S02]  /*25e0*/  @P0 SHF.R.U64 R4, R19, R2, R21 ;  /* 0x0000000213040219 */ /* 0x001fe40000001215 */
[--C-:B------:R-:W-:Y:S02]  /*25f0*/  @P0 SHF.R.U32.HI R29, RZ, 0x1, R15.reuse ;  /* 0x00000001ff1d0819 */ /* 0x100fe4000001160f */
[C-C-:B------:R-:W-:Y:S02]  /*2600*/  @P0 SHF.R.U64 R27, R14.reuse, 0x1, R15.reuse ;  /* 0x000000010e1b0819 */ /* 0x140fe4000000120f */
[----:B------:R-:W-:-:S02]  /*2610*/  @P0 SHF.L.U64.HI R25, R14, R18, R15 ;  /* 0x000000120e190219 */ /* 0x000fc4000001020f */
[----:B------:R-:W-:Y:S02]  /*2620*/  @P0 SHF.R.U32.HI R16, RZ, R2, R21 ;  /* 0x00000002ff100219 */ /* 0x000fe40000011615 */
[----:B------:R-:W-:Y:S02]  /*2630*/  @P0 LOP3.LUT R14, R23, R4, RZ, 0xfc, !PT ;  /* 0x00000004170e0212 */ /* 0x000fe400078efcff */
[----:B----4-:R-:W-:Y:S02]  /*2640*/  @P0 SHF.L.U32 R17, R6, R18, RZ ;  /* 0x0000001206110219 */ /* 0x010fe400000006ff */
[----:B------:R-:W-:Y:S01]  /*2650*/  @P0 SHF.R.U64 R20, R27, R2, R29 ;  /* 0x000000021b140219 */ /* 0x000fe2000000121d */
[----:B------:R-:W-:Y:S01]  /*2660*/  IMAD.SHL.U32 R4, R14, 0x4, RZ ;  /* 0x000000040e047824 */ /* 0x000fe200078e00ff */
[----:B------:R-:W-:Y:S02]  /*2670*/  @P0 LOP3.LUT R15, R25, R16, RZ, 0xfc, !PT ;  /* 0x00000010190f0212 */ /* 0x000fe400078efcff */
[----:B------:R-:W-:-:S02]  /*2680*/  @P0 SHF.L.U64.HI R19, R6, R18, R7 ;  /* 0x0000001206130219 */ /* 0x000fc40000010207 */
[----:B------:R-:W-:Y:S02]  /*2690*/  @P0 SHF.R.U32.HI R2, RZ, R2, R29 ;  /* 0x00000002ff020219 */ /* 0x000fe4000001161d */
[----:B------:R-:W-:Y:S02]  /*26a0*/  @P0 LOP3.LUT R6, R17, R20, RZ, 0xfc, !PT ;  /* 0x0000001411060212 */ /* 0x000fe400078efcff */
[----:B------:R-:W-:Y:S02]  /*26b0*/  SHF.L.U64.HI R14, R14, 0x2, R15 ;  /* 0x000000020e0e7819 */ /* 0x000fe4000001020f */
[----:B------:R-:W-:Y:S02]  /*26c0*/  @P0 LOP3.LUT R7, R19, R2, RZ, 0xfc, !PT ;  /* 0x0000000213070212 */ /* 0x000fe400078efcff */
[----:B------:R-:W-:Y:S02]  /*26d0*/  SHF.L.W.U32.HI R15, R15, 0x2, R6 ;  /* 0x000000020f0f7819 */ /* 0x000fe40000010e06 */
[----:B------:R-:W-:-:S02]  /*26e0*/  IADD3 RZ, P0, PT, RZ, -R4, RZ ;  /* 0x80000004ffff7210 */ /* 0x000fc40007f1e0ff */
[----:B------:R-:W-:Y:S02]  /*26f0*/  LOP3.LUT R2, RZ, R14, RZ, 0x33, !PT ;  /* 0x0000000eff027212 */ /* 0x000fe400078e33ff */
[----:B------:R-:W-:Y:S02]  /*2700*/  SHF.L.W.U32.HI R6, R6, 0x2, R7 ;  /* 0x0000000206067819 */ /* 0x000fe40000010e07 */
[----:B------:R-:W-:Y:S02]  /*2710*/  LOP3.LUT R16, RZ, R15, RZ, 0x33, !PT ;  /* 0x0000000fff107212 */ /* 0x000fe400078e33ff */
[----:B------:R-:W-:Y:S02]  /*2720*/  IADD3.X R19, P0, PT, RZ, R2, RZ, P0, !PT ;  /* 0x00000002ff137210 */ /* 0x000fe4000071e4ff */
[----:B------:R-:W-:Y:S02]  /*2730*/  LOP3.LUT R2, RZ, R6, RZ, 0x33, !PT ;  /* 0x00000006ff027212 */ /* 0x000fe400078e33ff */
[----:B------:R-:W-:-:S02]  /*2740*/  IADD3.X R16, P1, PT, RZ, R16, RZ, P0, !PT ;  /* 0x00000010ff107210 */ /* 0x000fc4000073e4ff */
[----:B------:R-:W-:-:S03]  /*2750*/  ISETP.GT.U32.AND P2, PT, R15, -0x1, PT ;  /* 0xffffffff0f00780c */ /* 0x000fc60003f44070 */
[----:B------:R-:W-:Y:S01]  /*2760*/  IMAD.X R17, RZ, RZ, R2, P1 ;  /* 0x000000ffff117224 */ /* 0x000fe200008e0602 */
[----:B------:R-:W-:-:S04]  /*2770*/  ISETP.GT.AND.EX P0, PT, R6, -0x1, PT, P2 ;  /* 0xffffffff0600780c */ /* 0x000fc80003f04320 */
[----:B------:R-:W-:Y:S02]  /*2780*/  SEL R2, R6, R17, P0 ;  /* 0x0000001106027207 */ /* 0x000fe40000000000 */
[----:B------:R-:W-:Y:S02]  /*2790*/  SEL R17, R15, R16, P0 ;  /* 0x000000100f117207 */ /* 0x000fe40000000000 */
[----:B------:R-:W-:Y:S02]  /*27a0*/  ISETP.NE.U32.AND P1, PT, R2, RZ, PT ;  /* 0x000000ff0200720c */ /* 0x000fe40003f25070 */
[----:B------:R-:W-:Y:S02]  /*27b0*/  SEL R21, R14, R19, P0 ;  /* 0x000000130e157207 */ /* 0x000fe40000000000 */
[----:B------:R-:W-:Y:S01]  /*27c0*/  SEL R16, R17, R2, !P1 ;  /* 0x0000000211107207 */ /* 0x000fe20004800000 */
[----:B------:R-:W-:-:S05]  /*27d0*/  @!P0 IMAD.MOV R4, RZ, RZ, -R4 ;  /* 0x000000ffff048224 */ /* 0x000fca00078e0a04 */
[----:B------:R-:W0:Y:S02]  /*27e0*/  FLO.U32 R16, R16 ;  /* 0x0000001000107300 */ /* 0x000e2400000e0000 */
[C---:B0-----:R-:W-:Y:S02]  /*27f0*/  IADD3 R18, PT, PT, -R16.reuse, 0x1f, RZ ;  /* 0x0000001f10127810 */ /* 0x041fe40007ffe1ff */
[----:B------:R-:W-:-:S03]  /*2800*/  IADD3 R15, PT, PT, -R16, 0x3f, RZ ;  /* 0x0000003f100f7810 */ /* 0x000fc60007ffe1ff */
[----:B------:R-:W-:-:S05]  /*2810*/  @P1 IMAD.MOV R15, RZ, RZ, R18 ;  /* 0x000000ffff0f1224 */ /* 0x000fca00078e0212 */
[----:B------:R-:W-:-:S13]  /*2820*/  ISETP.NE.AND P1, PT, R15, RZ, PT ;  /* 0x000000ff0f00720c */ /* 0x000fda0003f25270 */
[----:B------:R-:W-:Y:S05]  /*2830*/  @!P1 BRA `(.L_x_36) ;  /* 0x0000000000289947 */ /* 0x000fea0003800000 */
[--C-:B------:R-:W-:Y:S02]  /*2840*/  SHF.R.U64 R19, R4, 0x1, R21.reuse ;  /* 0x0000000104137819 */ /* 0x100fe40000001215 */
[C---:B------:R-:W-:Y:S02]  /*2850*/  LOP3.LUT R4, R15.reuse, 0x3f, RZ, 0xc0, !PT ;  /* 0x0000003f0f047812 */ /* 0x040fe400078ec0ff */
[----:B------:R-:W-:Y:S02]  /*2860*/  SHF.R.U32.HI R21, RZ, 0x1, R21 ;  /* 0x00000001ff157819 */ /* 0x000fe40000011615 */
[----:B------:R-:W-:Y:S02]  /*2870*/  LOP3.LUT R14, R15, 0x3f, RZ, 0xc, !PT ;  /* 0x0000003f0f0e7812 */ /* 0x000fe400078e0cff */
[CC--:B------:R-:W-:Y:S02]  /*2880*/  SHF.L.U64.HI R23, R17.reuse, R4.reuse, R2 ;  /* 0x0000000411177219 */ /* 0x0c0fe40000010202 */
[----:B------:R-:W-:-:S02]  /*2890*/  SHF.L.U32 R4, R17, R4, RZ ;  /* 0x0000000411047219 */ /* 0x000fc400000006ff */
[-CC-:B------:R-:W-:Y:S02]  /*28a0*/  SHF.R.U64 R17, R19, R14.reuse, R21.reuse ;  /* 0x0000000e13117219 */ /* 0x180fe40000001215 */
[----:B------:R-:W-:Y:S02]  /*28b0*/  SHF.R.U32.HI R2, RZ, R14, R21 ;  /* 0x0000000eff027219 */ /* 0x000fe40000011615 */
[----:B------:R-:W-:Y:S02]  /*28c0*/  LOP3.LUT R17, R4, R17, RZ, 0xfc, !PT ;  /* 0x0000001104117212 */ /* 0x000fe400078efcff */
[----:B------:R-:W-:-:S07]  /*28d0*/  LOP3.LUT R2, R23, R2, RZ, 0xfc, !PT ;  /* 0x0000000217027212 */ /* 0x000fce00078efcff */
.L_x_36:
[----:B------:R-:W-:Y:S05]  /*28e0*/  BSYNC.RECONVERGENT B1 ;  /* 0x0000000000017941 */ /* 0x000fea0003800200 */
.L_x_35:
[----:B------:R-:W-:-:S04]  /*28f0*/  IMAD.WIDE.U32 R18, R17, 0x2168c235, RZ ;  /* 0x2168c23511127825 */ /* 0x000fc800078e00ff */
[----:B------:R-:W-:Y:S01]  /*2900*/  IMAD.MOV.U32 R20, RZ, RZ, R19 ;  /* 0x000000ffff147224 */ /* 0x000fe200078e0013 */
[----:B------:R-:W-:Y:S01]  /*2910*/  IADD3 RZ, P1, PT, R18, R18, RZ ;  /* 0x0000001212ff7210 */ /* 0x000fe20007f3e0ff */
[----:B------:R-:W-:Y:S02]  /*2920*/  IMAD.MOV.U32 R21, RZ, RZ, RZ ;  /* 0x000000ffff157224 */ /* 0x000fe400078e00ff */
[----:B------:R-:W-:-:S04]  /*2930*/  IMAD.HI.U32 R4, R2, -0x36f0255e, RZ ;  /* 0xc90fdaa202047827 */ /* 0x000fc800078e00ff */
[----:B------:R-:W-:-:S04]  /*2940*/  IMAD.WIDE.U32 R16, R17, -0x36f0255e, R20 ;  /* 0xc90fdaa211107825 */ /* 0x000fc800078e0014 */
[C---:B------:R-:W-:Y:S02]  /*2950*/  IMAD R19, R2.reuse, -0x36f0255e, RZ ;  /* 0xc90fdaa202137824 */ /* 0x040fe400078e02ff */
[----:B------:R-:W-:-:S04]  /*2960*/  IMAD.WIDE.U32 R16, P2, R2, 0x2168c235, R16 ;  /* 0x2168c23502107825 */ /* 0x000fc80007840010 */
[----:B------:R-:W-:Y:S01]  /*2970*/  IMAD.X R2, RZ, RZ, R4, P2 ;  /* 0x000000ffff027224 */ /* 0x000fe200010e0604 */
[----:B------:R-:W-:Y:S02]  /*2980*/  IADD3 R4, P2, PT, R19, R17, RZ ;  /* 0x0000001113047210 */ /* 0x000fe40007f5e0ff */
[----:B------:R-:W-:Y:S02]  /*2990*/  IADD3.X RZ, P1, PT, R16, R16, RZ, P1, !PT ;  /* 0x0000001010ff7210 */ /* 0x000fe40000f3e4ff */
[C---:B------:R-:W-:Y:S01]  /*29a0*/  ISETP.GT.U32.AND P3, PT, R4.reuse, RZ, PT ;  /* 0x000000ff0400720c */ /* 0x040fe20003f64070 */
[----:B------:R-:W-:Y:S01]  /*29b0*/  IMAD.X R2, RZ, RZ, R2, P2 ;  /* 0x000000ffff027224 */ /* 0x000fe200010e0602 */
[----:B------:R-:W-:-:S04]  /*29c0*/  IADD3.X R17, P2, PT, R4, R4, RZ, P1, !PT ;  /* 0x0000000404117210 */ /* 0x000fc80000f5e4ff */
[C---:B------:R-:W-:Y:S01]  /*29d0*/  ISETP.GT.AND.EX P1, PT, R2.reuse, RZ, PT, P3 ;  /* 0x000000ff0200720c */ /* 0x040fe20003f24330 */
[----:B------:R-:W-:-:S03]  /*29e0*/  IMAD.X R19, R2, 0x1, R2, P2 ;  /* 0x0000000102137824 */ /* 0x000fc600010e0602 */
[----:B------:R-:W-:Y:S02]  /*29f0*/  SEL R17, R17, R4, P1 ;  /* 0x0000000411117207 */ /* 0x000fe40000800000 */
[----:B------:R-:W-:Y:S02]  /*2a00*/  SEL R19, R19, R2, P1 ;  /* 0x0000000213137207 */ /* 0x000fe40000800000 */
[----:B------:R-:W-:Y:S02]  /*2a10*/  IADD3 R18, P2, PT, R17, 0x1, RZ ;  /* 0x0000000111127810 */ /* 0x000fe40007f5e0ff */
[----:B------:R-:W-:Y:S02]  /*2a20*/  SEL R2, RZ, 0xffffffff, !P1 ;  /* 0xffffffffff027807 */ /* 0x000fe40004800000 */
[----:B------:R-:W-:Y:S01]  /*2a30*/  LOP3.LUT P1, R5, R5, 0x80000000, RZ, 0xc0, !PT ;  /* 0x8000000005057812 */ /* 0x000fe2000782c0ff */
[----:B------:R-:W-:Y:S02]  /*2a40*/  IMAD.X R17, RZ, RZ, R19, P2 ;  /* 0x000000ffff117224 */ /* 0x000fe400010e0613 */
[----:B------:R-:W-:Y:S01]  /*2a50*/  IMAD.IADD R2, R2, 0x1, -R15 ;  /* 0x0000000102027824 */ /* 0x000fe200078e0a0f */
[----:B------:R-:W-:-:S02]  /*2a60*/  SHF.R.U32.HI R15, RZ, 0x1e, R7 ;  /* 0x0000001eff0f7819 */ /* 0x000fc40000011607 */
[----:B------:R-:W-:Y:S01]  /*2a70*/  SHF.R.U64 R18, R18, 0xa, R17 ;  /* 0x0000000a12127819 */ /* 0x000fe20000001211 */
[----:B------:R-:W-:Y:S01]  /*2a80*/  IMAD.SHL.U32 R2, R2, 0x100000, RZ ;  /* 0x0010000002027824 */ /* 0x000fe200078e00ff */
[----:B------:R-:W-:Y:S02]  /*2a90*/  LEA.HI R6, R6, R15, RZ, 0x1 ;  /* 0x0000000f06067211 */ /* 0x000fe400078f08ff */
[----:B------:R-:W-:Y:S02]  /*2aa0*/  IADD3 R18, P2, PT, R18, 0x1, RZ ;  /* 0x0000000112127810 */ /* 0x000fe40007f5e0ff */
[----:B------:R-:W-:Y:S01]  /*2ab0*/  @!P0 LOP3.LUT R5, R5, 0x80000000, RZ, 0x3c, !PT ;  /* 0x8000000005058812 */ /* 0x000fe200078e3cff */
[----:B------:R-:W-:Y:S01]  /*2ac0*/  @P1 IMAD.MOV R6, RZ, RZ, -R6 ;  /* 0x000000ffff061224 */ /* 0x000fe200078e0a06 */
[----:B------:R-:W-:-:S04]  /*2ad0*/  LEA.HI.X R17, R17, RZ, RZ, 0x16, P2 ;  /* 0x000000ff11117211 */ /* 0x000fc800010fb4ff */
[--C-:B------:R-:W-:Y:S02]  /*2ae0*/  SHF.R.U64 R18, R18, 0x1, R17.reuse ;  /* 0x0000000112127819 */ /* 0x100fe40000001211 */
[----:B------:R-:W-:Y:S02]  /*2af0*/  SHF.R.U32.HI R7, RZ, 0x1, R17 ;  /* 0x00000001ff077819 */ /* 0x000fe40000011611 */
[----:B------:R-:W-:-:S04]  /*2b00*/  IADD3 R18, P2, P3, RZ, RZ, R18 ;  /* 0x000000ffff127210 */ /* 0x000fc80007b5e012 */
[----:B------:R-:W-:-:S04]  /*2b10*/  IADD3.X R2, PT, PT, R2, 0x3fe00000, R7, P2, P3 ;  /* 0x3fe0000002027810 */ /* 0x000fc800017e6407 */
[----:B------:R-:W-:-:S07]  /*2b20*/  LOP3.LUT R19, R2, R5, RZ, 0xfc, !PT ;  /* 0x0000000502137212 */ /* 0x000fce00078efcff */
.L_x_30:
[----:B------:R-:W-:Y:S02]  /*2b30*/  IMAD.MOV.U32 R4, RZ, RZ, R0 ;  /* 0x000000ffff047224 */ /* 0x000fe400078e0000 */
[----:B------:R-:W-:-:S04]  /*2b40*/  IMAD.MOV.U32 R5, RZ, RZ, 0x0 ;  /* 0x00000000ff057424 */ /* 0x000fc800078e00ff */
[----:B------:R-:W-:Y:S05]  /*2b50*/  RET.REL.NODEC R4 `(_Z9getFringeiiP7double2S0_iiddddd) ;  /* 0xffffffd404287950 */ /* 0x000fea0003c3ffff */
.L_x_37:
        /* <DEDUP_REMOVED lines=10> */
.L_x_82:


//--------------------- .text._Z10cropFringeiiP7double2S0_iiii --------------------------
	.section	.text._Z10cropFringeiiP7double2S0_iiii,"ax",@progbits
	.align	128
        .global         _Z10cropFringeiiP7double2S0_iiii
        .type           _Z10cropFringeiiP7double2S0_iiii,@function
        .size           _Z10cropFringeiiP7double2S0_iiii,(.L_x_90 - _Z10cropFringeiiP7double2S0_iiii)
        .other          _Z10cropFringeiiP7double2S0_iiii,@"STO_CUDA_ENTRY STV_DEFAULT"
_Z10cropFringeiiP7double2S0_iiii:
.text._Z10cropFringeiiP7double2S0_iiii:
[----:B------:R-:W-:Y:S01]  /*0000*/  LDC R1, c[0x0][0x37c] ;  /* 0x0000df00ff017b82 */ /* 0x000fe20000000800 */
[----:B------:R-:W0:Y:S07]  /*0010*/  S2R R5, SR_TID.X ;  /* 0x0000000000057919 */ /* 0x000e2e0000002100 */
[----:B------:R-:W0:Y:S08]  /*0020*/  S2UR UR4, SR_CTAID.X ;  /* 0x00000000000479c3 */ /* 0x000e300000002500 */
[----:B------:R-:W0:Y:S08]  /*0030*/  LDC R0, c[0x0][0x360] ;  /* 0x0000d800ff007b82 */ /* 0x000e300000000800 */
[----:B------:R-:W1:Y:S01]  /*0040*/  LDC.64 R2, c[0x0][0x380] ;  /* 0x0000e000ff027b82 */ /* 0x000e620000000a00 */
[----:B0-----:R-:W-:-:S02]  /*0050*/  IMAD R5, R0, UR4, R5 ;  /* 0x0000000400057c24 */ /* 0x001fc4000f8e0205 */
[----:B-1----:R-:W-:-:S05]  /*0060*/  IMAD R0, R3, R2, RZ ;  /* 0x0000000203007224 */ /* 0x002fca00078e02ff */
[----:B------:R-:W-:-:S13]  /*0070*/  ISETP.GE.AND P0, PT, R5, R0, PT ;  /* 0x000000000500720c */ /* 0x000fda0003f06270 */
[----:B------:R-:W-:Y:S05]  /*0080*/  @P0 EXIT ;  /* 0x000000000000094d */ /* 0x000fea0003800000 */
[----:B------:R-:W-:Y:S01]  /*0090*/  IABS R3, R2 ;  /* 0x0000000200037213 */ /* 0x000fe20000000000 */
[----:B------:R-:W0:Y:S03]  /*00a0*/  LDCU.64 UR4, c[0x0][0x3a0] ;  /* 0x00007400ff0477ac */ /* 0x000e260008000a00 */
[----:B------:R-:W1:Y:S01]  /*00b0*/  I2F.RP R0, R3 ;  /* 0x0000000300007306 */ /* 0x000e620000209400 */
[----:B------:R-:W2:Y:S07]  /*00c0*/  LDCU.64 UR6, c[0x0][0x398] ;  /* 0x00007300ff0677ac */ /* 0x000eae0008000a00 */
[----:B-1----:R-:W1:Y:S02]  /*00d0*/  MUFU.RCP R0, R0 ;  /* 0x0000000000007308 */ /* 0x002e640000001000 */
[----:B-1----:R-:W-:-:S06]  /*00e0*/  VIADD R6, R0, 0xffffffe ;  /* 0x0ffffffe00067836 */ /* 0x002fcc0000000000 */
[----:B------:R1:W3:Y:S02]  /*00f0*/  F2I.FTZ.U32.TRUNC.NTZ R7, R6 ;  /* 0x0000000600077305 */ /* 0x0002e4000021f000 */
[----:B-1----:R-:W-:Y:S02]  /*0100*/  HFMA2 R6, -RZ, RZ, 0, 0 ;  /* 0x00000000ff067431 */ /* 0x002fe400000001ff */
[----:B---3--:R-:W-:-:S04]  /*0110*/  IMAD.MOV R4, RZ, RZ, -R7 ;  /* 0x000000ffff047224 */ /* 0x008fc800078e0a07 */
[----:B------:R-:W-:Y:S01]  /*0120*/  IMAD R9, R4, R3, RZ ;  /* 0x0000000304097224 */ /* 0x000fe200078e02ff */
[----:B------:R-:W-:-:S03]  /*0130*/  IABS R4, R5 ;  /* 0x0000000500047213 */ /* 0x000fc60000000000 */
[----:B------:R-:W-:-:S06]  /*0140*/  IMAD.HI.U32 R7, R7, R9, R6 ;  /* 0x0000000907077227 */ /* 0x000fcc00078e0006 */
[----:B------:R-:W-:-:S04]  /*0150*/  IMAD.HI.U32 R7, R7, R4, RZ ;  /* 0x0000000407077227 */ /* 0x000fc800078e00ff */
[----:B------:R-:W-:-:S04]  /*0160*/  IMAD.MOV R0, RZ, RZ, -R7 ;  /* 0x000000ffff007224 */ /* 0x000fc800078e0a07 */
[----:B------:R-:W-:-:S05]  /*0170*/  IMAD R0, R3, R0, R4 ;  /* 0x0000000003007224 */ /* 0x000fca00078e0204 */
[----:B------:R-:W-:-:S13]  /*0180*/  ISETP.GT.U32.AND P2, PT, R3, R0, PT ;  /* 0x000000000300720c */ /* 0x000fda0003f44070 */
[-C--:B------:R-:W-:Y:S01]  /*0190*/  @!P2 IADD3 R0, PT, PT, R0, -R3.reuse, RZ ;  /* 0x800000030000a210 */ /* 0x080fe20007ffe0ff */
[----:B------:R-:W-:Y:S01]  /*01a0*/  @!P2 VIADD R7, R7, 0x1 ;  /* 0x000000010707a836 */ /* 0x000fe20000000000 */
[----:B------:R-:W-:Y:S02]  /*01b0*/  ISETP.NE.AND P2, PT, R2, RZ, PT ;  /* 0x000000ff0200720c */ /* 0x000fe40003f45270 */
[----:B------:R-:W-:Y:S02]  /*01c0*/  ISETP.GE.U32.AND P0, PT, R0, R3, PT ;  /* 0x000000030000720c */ /* 0x000fe40003f06070 */
[----:B------:R-:W-:-:S04]  /*01d0*/  LOP3.LUT R0, R5, R2, RZ, 0x3c, !PT ;  /* 0x0000000205007212 */ /* 0x000fc800078e3cff */
[----:B------:R-:W-:-:S07]  /*01e0*/  ISETP.GE.AND P1, PT, R0, RZ, PT ;  /* 0x000000ff0000720c */ /* 0x000fce0003f26270 */
[----:B------:R-:W-:-:S06]  /*01f0*/  @P0 IADD3 R7, PT, PT, R7, 0x1, RZ ;  /* 0x0000000107070810 */ /* 0x000fcc0007ffe0ff */
[----:B------:R-:W-:Y:S01]  /*0200*/  @!P1 IMAD.MOV R7, RZ, RZ, -R7 ;  /* 0x000000ffff079224 */ /* 0x000fe200078e0a07 */
[----:B------:R-:W-:-:S04]  /*0210*/  @!P2 LOP3.LUT R7, RZ, R2, RZ, 0x33, !PT ;  /* 0x00000002ff07a212 */ /* 0x000fc800078e33ff */
[C---:B------:R-:W-:Y:S02]  /*0220*/  IADD3 R0, PT, PT, -R7.reuse, RZ, RZ ;  /* 0x000000ff07007210 */ /* 0x040fe40007ffe1ff */
[----:B0-----:R-:W-:-:S03]  /*0230*/  ISETP.GE.AND P0, PT, R7, UR4, PT ;  /* 0x0000000407007c0c */ /* 0x001fc6000bf06270 */
[----:B------:R-:W-:-:S05]  /*0240*/  IMAD R2, R2, R0, R5 ;  /* 0x0000000002027224 */ /* 0x000fca00078e0205 */
[----:B--2---:R-:W-:-:S04]  /*0250*/  ISETP.LT.OR P0, PT, R2, UR6, !P0 ;  /* 0x0000000602007c0c */ /* 0x004fc8000c701670 */
[----:B------:R-:W-:-:S04]  /*0260*/  ISETP.GT.OR P0, PT, R2, UR7, P0 ;  /* 0x0000000702007c0c */ /* 0x000fc80008704670 */
[----:B------:R-:W-:-:S13]  /*0270*/  ISETP.GT.OR P0, PT, R7, UR5, P0 ;  /* 0x0000000507007c0c */ /* 0x000fda0008704670 */
[----:B------:R-:W-:Y:S05]  /*0280*/  @P0 EXIT ;  /* 0x000000000000094d */ /* 0x000fea0003800000 */
[----:B------:R-:W0:Y:S01]  /*0290*/  LDC.64 R6, c[0x0][0x388] ;  /* 0x0000e200ff067b82 */ /* 0x000e220000000a00 */
[----:B------:R-:W1:Y:S07]  /*02a0*/  LDCU.64 UR4, c[0x0][0x358] ;  /* 0x00006b00ff0477ac */ /* 0x000e6e0008000a00 */
[----:B------:R-:W2:Y:S01]  /*02b0*/  LDC.64 R2, c[0x0][0x390] ;  /* 0x0000e400ff027b82 */ /* 0x000ea20000000a00 */
[----:B0-----:R-:W-:-:S05]  /*02c0*/  IMAD.WIDE R6, R5, 0x10, R6 ;  /* 0x0000001005067825 */ /* 0x001fca00078e0206 */
[----:B-1----:R-:W3:Y:S01]  /*02d0*/  LDG.E.128 R8, desc[UR4][R6.64] ;  /* 0x0000000406087981 */ /* 0x002ee2000c1e1d00 */
[----:B--2---:R-:W-:-:S05]  /*02e0*/  IMAD.WIDE R2, R5, 0x10, R2 ;  /* 0x0000001005027825 */ /* 0x004fca00078e0202 */
[----:B---3--:R-:W-:Y:S01]  /*02f0*/  STG.E.128 desc[UR4][R2.64], R8 ;  /* 0x0000000802007986 */ /* 0x008fe2000c101d04 */
[----:B------:R-:W-:Y:S05]  /*0300*/  EXIT ;  /* 0x000000000000794d */ /* 0x000fea0003800000 */
.L_x_38:
        /* <DEDUP_REMOVED lines=15> */
.L_x_90:


//--------------------- .text._Z28propagation_angularsp_kernelP7double2S0_iiddddddd --------------------------
	.section	.text._Z28propagation_angularsp_kernelP7double2S0_iiddddddd,"ax",@progbits
	.align	128
        .global         _Z28propagation_angularsp_kernelP7double2S0_iiddddddd
        .type           _Z28propagation_angularsp_kernelP7double2S0_iiddddddd,@function
        .size           _Z28propagation_angularsp_kernelP7double2S0_iiddddddd,(.L_x_85 - _Z28propagation_angularsp_kernelP7double2S0_iiddddddd)
        .other          _Z28propagation_angularsp_kernelP7double2S0_iiddddddd,@"STO_CUDA_ENTRY STV_DEFAULT"
_Z28propagation_angularsp_kernelP7double2S0_iiddddddd:
.text._Z28propagation_angularsp_kernelP7double2S0_iiddddddd:
        /* <DEDUP_REMOVED lines=10> */
[----:B------:R-:W-:Y:S01]  /*00a0*/  IABS R10, R2 ;  /* 0x00000002000a7213 */ /* 0x000fe20000000000 */
[----:B------:R-:W0:Y:S01]  /*00b0*/  LDC.64 R4, c[0x0][0x398] ;  /* 0x0000e600ff047b82 */ /* 0x000e220000000a00 */
[----:B------:R-:W-:Y:S02]  /*00c0*/  IABS R8, R23 ;  /* 0x0000001700087213 */ /* 0x000fe40000000000 */
[----:B------:R-:W1:Y:S08]  /*00d0*/  I2F.RP R0, R10 ;  /* 0x0000000a00007306 */ /* 0x000e700000209400 */
[----:B-1----:R-:W1:Y:S01]  /*00e0*/  MUFU.RCP R0, R0 ;  /* 0x0000000000007308 */ /* 0x002e620000001000 */
[----:B0-----:R-:W-:Y:S01]  /*00f0*/  DADD R4, R4, R4 ;  /* 0x0000000004047229 */ /* 0x001fe20000000004 */
[----:B-1----:R-:W-:-:S06]  /*0100*/  VIADD R6, R0, 0xffffffe ;  /* 0x0ffffffe00067836 */ /* 0x002fcc0000000000 */
[----:B------:R0:W1:Y:S02]  /*0110*/  F2I.FTZ.U32.TRUNC.NTZ R7, R6 ;  /* 0x0000000600077305 */ /* 0x000064000021f000 */
[----:B0-----:R-:W-:Y:S02]  /*0120*/  IMAD.MOV.U32 R6, RZ, RZ, RZ ;  /* 0x000000ffff067224 */ /* 0x001fe400078e00ff */
[----:B-1----:R-:W-:-:S04]  /*0130*/  IMAD.MOV R3, RZ, RZ, -R7 ;  /* 0x000000ffff037224 */ /* 0x002fc800078e0a07 */
[----:B------:R-:W-:-:S04]  /*0140*/  IMAD R3, R3, R10, RZ ;  /* 0x0000000a03037224 */ /* 0x000fc800078e02ff */
[----:B------:R-:W-:-:S04]  /*0150*/  IMAD.HI.U32 R7, R7, R3, R6 ;  /* 0x0000000307077227 */ /* 0x000fc800078e0006 */
[----:B------:R-:W-:Y:S02]  /*0160*/  IMAD.MOV.U32 R3, RZ, RZ, R8 ;  /* 0x000000ffff037224 */ /* 0x000fe400078e0008 */
[----:B------:R-:W-:Y:S02]  /*0170*/  VIADD R6, R5, 0x300402 ;  /* 0x0030040205067836 */ /* 0x000fe40000000000 */
[----:B------:R-:W-:-:S04]  /*0180*/  IMAD.HI.U32 R0, R7, R3, RZ ;  /* 0x0000000307007227 */ /* 0x000fc800078e00ff */
[----:B------:R-:W-:-:S04]  /*0190*/  IMAD.MOV R7, RZ, RZ, -R0 ;  /* 0x000000ffff077224 */ /* 0x000fc800078e0a00 */
[C---:B------:R-:W-:Y:S02]  /*01a0*/  IMAD R3, R10.reuse, R7, R3 ;  /* 0x000000070a037224 */ /* 0x040fe400078e0203 */
[----:B------:R-:W0:Y:S03]  /*01b0*/  MUFU.RCP64H R7, R5 ;  /* 0x0000000500077308 */ /* 0x000e260000001800 */
[----:B------:R-:W-:-:S13]  /*01c0*/  ISETP.GT.U32.AND P1, PT, R10, R3, PT ;  /* 0x000000030a00720c */ /* 0x000fda0003f24070 */
[----:B------:R-:W-:Y:S01]  /*01d0*/  @!P1 IMAD.IADD R3, R3, 0x1, -R10 ;  /* 0x0000000103039824 */ /* 0x000fe200078e0a0a */
[----:B0-----:R-:W-:Y:S01]  /*01e0*/  DFMA R8, -R4, R6, 1 ;  /* 0x3ff000000408742b */ /* 0x001fe20000000106 */
[----:B------:R-:W-:Y:S01]  /*01f0*/  @!P1 VIADD R0, R0, 0x1 ;  /* 0x0000000100009836 */ /* 0x000fe20000000000 */
[----:B------:R-:W-:Y:S02]  /*0200*/  ISETP.NE.AND P1, PT, R2, RZ, PT ;  /* 0x000000ff0200720c */ /* 0x000fe40003f25270 */
[----:B------:R-:W-:Y:S02]  /*0210*/  ISETP.GE.U32.AND P0, PT, R3, R10, PT ;  /* 0x0000000a0300720c */ /* 0x000fe40003f06070 */
[----:B------:R-:W-:Y:S02]  /*0220*/  LOP3.LUT R3, R23, R2, RZ, 0x3c, !PT ;  /* 0x0000000217037212 */ /* 0x000fe400078e3cff */
[----:B------:R-:W-:Y:S02]  /*0230*/  DFMA R8, R8, R8, R8 ;  /* 0x000000080808722b */ /* 0x000fe40000000008 */
[----:B------:R-:W-:-:S06]  /*0240*/  ISETP.GE.AND P2, PT, R3, RZ, PT ;  /* 0x000000ff0300720c */ /* 0x000fcc0003f46270 */
[----:B------:R-:W-:Y:S01]  /*0250*/  DFMA R8, R6, R8, R6 ;  /* 0x000000080608722b */ /* 0x000fe20000000006 */
[----:B------:R-:W-:Y:S01]  /*0260*/  @P0 VIADD R0, R0, 0x1 ;  /* 0x0000000100000836 */ /* 0x000fe20000000000 */
[----:B------:R-:W-:-:S05]  /*0270*/  FSETP.GEU.AND P0, PT, |R6|, 5.8789094863358348022e-39, PT ;  /* 0x004004020600780b */ /* 0x000fca0003f0e200 */
[----:B------:R-:W-:Y:S01]  /*0280*/  @!P2 IMAD.MOV R0, RZ, RZ, -R0 ;  /* 0x000000ffff00a224 */ /* 0x000fe200078e0a00 */
[----:B------:R-:W-:Y:S01]  /*0290*/  DFMA R10, -R4, R8, 1 ;  /* 0x3ff00000040a742b */ /* 0x000fe20000000108 */
[----:B------:R-:W-:-:S05]  /*02a0*/  @!P1 LOP3.LUT R0, RZ, R2, RZ, 0x33, !PT ;  /* 0x00000002ff009212 */ /* 0x000fca00078e33ff */
[----:B------:R-:W-:Y:S02]  /*02b0*/  IMAD.MOV R3, RZ, RZ, -R0 ;  /* 0x000000ffff037224 */ /* 0x000fe400078e0a00 */
[----:B------:R-:W-:Y:S02]  /*02c0*/  DFMA R6, R8, R10, R8 ;  /* 0x0000000a0806722b */ /* 0x000fe40000000008 */
[----:B------:R-:W-:Y:S01]  /*02d0*/  IMAD R2, R2, R3, R23 ;  /* 0x0000000302027224 */ /* 0x000fe200078e0217 */
[----:B------:R-:W-:Y:S08]  /*02e0*/  @P0 BRA `(.L_x_39) ;  /* 0x0000000000200947 */ /* 0x000ff00003800000 */
[----:B------:R-:W-:Y:S01]  /*02f0*/  LOP3.LUT R3, R5, 0x7fffffff, RZ, 0xc0, !PT ;  /* 0x7fffffff05037812 */ /* 0x000fe200078ec0ff */
[----:B------:R-:W-:Y:S01]  /*0300*/  IMAD.MOV.U32 R8, RZ, RZ, R4 ;  /* 0x000000ffff087224 */ /* 0x000fe200078e0004 */
[----:B------:R-:W-:Y:S01]  /*0310*/  MOV R10, 0x350 ;  /* 0x00000350000a7802 */ /* 0x000fe20000000f00 */
[----:B------:R-:W-:Y:S02]  /*0320*/  IMAD.MOV.U32 R9, RZ, RZ, R5 ;  /* 0x000000ffff097224 */ /* 0x000fe400078e0005 */
[----:B------:R-:W-:-:S07]  /*0330*/  VIADD R14, R3, 0xfff00000 ;  /* 0xfff00000030e7836 */ /* 0x000fce0000000000 */
[----:B------:R-:W-:Y:S05]  /*0340*/  CALL.REL.NOINC `($__internal_2_$__cuda_sm20_dblrcp_rn_slowpath_v3) ;  /* 0x0000000c00a07944 */ /* 0x000fea0003c00000 */
[----:B------:R-:W-:Y:S02]  /*0350*/  IMAD.MOV.U32 R6, RZ, RZ, R8 ;  /* 0x000000ffff067224 */ /* 0x000fe400078e0008 */
[----:B------:R-:W-:-:S07]  /*0360*/  IMAD.MOV.U32 R7, RZ, RZ, R9 ;  /* 0x000000ffff077224 */ /* 0x000fce00078e0009 */
.L_x_39:
[----:B------:R-:W0:Y:S08]  /*0370*/  LDC R3, c[0x0][0x3ac] ;  /* 0x0000eb00ff037b82 */ /* 0x000e300000000800 */
[----:B------:R-:W1:Y:S01]  /*0380*/  LDC.64 R10, c[0x0][0x3a8] ;  /* 0x0000ea00ff0a7b82 */ /* 0x000e620000000a00 */
[----:B0-----:R-:W1:Y:S01]  /*0390*/  MUFU.RCP64H R5, R3 ;  /* 0x0000000300057308 */ /* 0x001e620000001800 */
[----:B------:R-:W-:-:S05]  /*03a0*/  VIADD R4, R3, 0x300402 ;  /* 0x0030040203047836 */ /* 0x000fca0000000000 */
[----:B------:R-:W-:Y:S01]  /*03b0*/  FSETP.GEU.AND P0, PT, |R4|, 5.8789094863358348022e-39, PT ;  /* 0x004004020400780b */ /* 0x000fe20003f0e200 */
[----:B-1----:R-:W-:-:S08]  /*03c0*/  DFMA R8, R4, -R10, 1 ;  /* 0x3ff000000408742b */ /* 0x002fd0000000080a */
[----:B------:R-:W-:-:S08]  /*03d0*/  DFMA R8, R8, R8, R8 ;  /* 0x000000080808722b */ /* 0x000fd00000000008 */
[----:B------:R-:W-:-:S08]  /*03e0*/  DFMA R8, R4, R8, R4 ;  /* 0x000000080408722b */ /* 0x000fd00000000004 */
[----:B------:R-:W-:-:S08]  /*03f0*/  DFMA R10, R8, -R10, 1 ;  /* 0x3ff00000080a742b */ /* 0x000fd0000000080a */
[----:B------:R-:W-:Y:S01]  /*0400*/  DFMA R10, R8, R10, R8 ;  /* 0x0000000a080a722b */ /* 0x000fe20000000008 */
[----:B------:R-:W-:Y:S10]  /*0410*/  @P0 BRA `(.L_x_40) ;  /* 0x0000000000200947 */ /* 0x000ff40003800000 */
[----:B------:R-:W0:Y:S01]  /*0420*/  LDC R8, c[0x0][0x3a8] ;  /* 0x0000ea00ff087b82 */ /* 0x000e220000000800 */
[----:B------:R-:W-:Y:S02]  /*0430*/  LOP3.LUT R3, R3, 0x7fffffff, RZ, 0xc0, !PT ;  /* 0x7fffffff03037812 */ /* 0x000fe400078ec0ff */
[----:B------:R-:W-:-:S03]  /*0440*/  MOV R10, 0x480 ;  /* 0x00000480000a7802 */ /* 0x000fc60000000f00 */
[----:B------:R-:W-:Y:S02]  /*0450*/  VIADD R14, R3, 0xfff00000 ;  /* 0xfff00000030e7836 */ /* 0x000fe40000000000 */
[----:B------:R-:W1:Y:S05]  /*0460*/  LDC R9, c[0x0][0x3ac] ;  /* 0x0000eb00ff097b82 */ /* 0x000e6a0000000800 */
[----:B01----:R-:W-:Y:S05]  /*0470*/  CALL.REL.NOINC `($__internal_2_$__cuda_sm20_dblrcp_rn_slowpath_v3) ;  /* 0x0000000c00547944 */ /* 0x003fea0003c00000 */
[----:B------:R-:W-:Y:S02]  /*0480*/  IMAD.MOV.U32 R10, RZ, RZ, R8 ;  /* 0x000000ffff0a7224 */ /* 0x000fe400078e0008 */
[----:B------:R-:W-:-:S07]  /*0490*/  IMAD.MOV.U32 R11, RZ, RZ, R9 ;  /* 0x000000ffff0b7224 */ /* 0x000fce00078e0009 */
.L_x_40:
[----:B------:R-:W0:Y:S01]  /*04a0*/  LDC.64 R8, c[0x0][0x3a0] ;  /* 0x0000e800ff087b82 */ /* 0x000e220000000a00 */
[----:B------:R-:W1:Y:S02]  /*04b0*/  I2F.F64 R2, R2 ;  /* 0x0000000200027312 */ /* 0x000e640000201c00 */
[----:B-1----:R-:W-:Y:S02]  /*04c0*/  DFMA R6, R2, R10, -R6 ;  /* 0x0000000a0206722b */ /* 0x002fe40000000806 */
[----:B0-----:R-:W-:-:S06]  /*04d0*/  DADD R8, R8, R8 ;  /* 0x0000000008087229 */ /* 0x001fcc0000000008 */
[----:B------:R-:W0:Y:S04]  /*04e0*/  MUFU.RCP64H R5, R9 ;  /* 0x0000000900057308 */ /* 0x000e280000001800 */
[----:B------:R-:W-:-:S05]  /*04f0*/  VIADD R4, R9, 0x300402 ;  /* 0x0030040209047836 */ /* 0x000fca0000000000 */
[----:B------:R-:W-:Y:S01]  /*0500*/  FSETP.GEU.AND P0, PT, |R4|, 5.8789094863358348022e-39, PT ;  /* 0x004004020400780b */ /* 0x000fe20003f0e200 */
[----:B0-----:R-:W-:-:S08]  /*0510*/  DFMA R12, -R8, R4, 1 ;  /* 0x3ff00000080c742b */ /* 0x001fd00000000104 */
[----:B------:R-:W-:-:S08]  /*0520*/  DFMA R12, R12, R12, R12 ;  /* 0x0000000c0c0c722b */ /* 0x000fd0000000000c */
[----:B------:R-:W-:-:S08]  /*0530*/  DFMA R12, R4, R12, R4 ;  /* 0x0000000c040c722b */ /* 0x000fd00000000004 */
[----:B------:R-:W-:-:S08]  /*0540*/  DFMA R14, -R8, R12, 1 ;  /* 0x3ff00000080e742b */ /* 0x000fd0000000010c */
[----:B------:R-:W-:Y:S01]  /*0550*/  DFMA R4, R12, R14, R12 ;  /* 0x0000000e0c04722b */ /* 0x000fe2000000000c */
[----:B------:R-:W-:Y:S10]  /*0560*/  @P0 BRA `(.L_x_41) ;  /* 0x0000000000180947 */ /* 0x000ff40003800000 */
[----:B------:R-:W-:Y:S02]  /*0570*/  LOP3.LUT R2, R9, 0x7fffffff, RZ, 0xc0, !PT ;  /* 0x7fffffff09027812 */ /* 0x000fe400078ec0ff */
[----:B------:R-:W-:-:S03]  /*0580*/  MOV R10, 0x5b0 ;  /* 0x000005b0000a7802 */ /* 0x000fc60000000f00 */
[----:B------:R-:W-:-:S07]  /*0590*/  VIADD R14, R2, 0xfff00000 ;  /* 0xfff00000020e7836 */ /* 0x000fce0000000000 */
[----:B------:R-:W-:Y:S05]  /*05a0*/  CALL.REL.NOINC `($__internal_2_$__cuda_sm20_dblrcp_rn_slowpath_v3) ;  /* 0x0000000c00087944 */ /* 0x000fea0003c00000 */
[----:B------:R-:W-:Y:S02]  /*05b0*/  IMAD.MOV.U32 R4, RZ, RZ, R8 ;  /* 0x000000ffff047224 */ /* 0x000fe400078e0008 */
[----:B------:R-:W-:-:S07]  /*05c0*/  IMAD.MOV.U32 R5, RZ, RZ, R9 ;  /* 0x000000ffff057224 */ /* 0x000fce00078e0009 */
.L_x_41:
        /* <DEDUP_REMOVED lines=17> */
.L_x_42:
[----:B------:R-:W0:Y:S01]  /*06e0*/  LDCU.64 UR4, c[0x0][0x3b8] ;  /* 0x00007700ff0477ac */ /* 0x000e220008000a00 */
[----:B------:R-:W1:Y:S01]  /*06f0*/  I2F.F64 R2, R0 ;  /* 0x0000000000027312 */ /* 0x000e620000201c00 */
[----:B------:R-:W-:Y:S01]  /*0700*/  DADD R4, -R8, R4 ;  /* 0x0000000008047229 */ /* 0x000fe20000000104 */
[----:B------:R-:W-:Y:S01]  /*0710*/  IMAD.MOV.U32 R12, RZ, RZ, 0x0 ;  /* 0x00000000ff0c7424 */ /* 0x000fe200078e00ff */
[----:B------:R-:W-:Y:S01]  /*0720*/  BSSY.RECONVERGENT B0, `(.L_x_43) ;  /* 0x0000019000007945 */ /* 0x000fe20003800200 */
[----:B------:R-:W-:-:S05]  /*0730*/  IMAD.MOV.U32 R13, RZ, RZ, 0x3fd80000 ;  /* 0x3fd80000ff0d7424 */ /* 0x000fca00078e00ff */
[----:B-1----:R-:W-:Y:S02]  /*0740*/  DFMA R4, R2, -R8, R4 ;  /* 0x800000080204722b */ /* 0x002fe40000000004 */
[----:B0-----:R-:W-:-:S06]  /*0750*/  DMUL R10, R6, UR4 ;  /* 0x00000004060a7c28 */ /* 0x001fcc0008000000 */
[----:B------:R-:W-:Y:S02]  /*0760*/  DMUL R2, R4, UR4 ;  /* 0x0000000404027c28 */ /* 0x000fe40008000000 */
[----:B------:R-:W-:-:S08]  /*0770*/  DFMA R10, -R10, R10, 1 ;  /* 0x3ff000000a0a742b */ /* 0x000fd0000000010a */
[----:B------:R-:W-:-:S06]  /*0780*/  DFMA R10, -R2, R2, R10 ;  /* 0x00000002020a722b */ /* 0x000fcc000000010a */
[----:B------:R-:W0:Y:S04]  /*0790*/  MUFU.RSQ64H R9, R11 ;  /* 0x0000000b00097308 */ /* 0x000e280000001c00 */
[----:B------:R-:W-:-:S05]  /*07a0*/  VIADD R8, R11, 0xfcb00000 ;  /* 0xfcb000000b087836 */ /* 0x000fca0000000000 */
[----:B------:R-:W-:Y:S01]  /*07b0*/  ISETP.GE.U32.AND P0, PT, R8, 0x7ca00000, PT ;  /* 0x7ca000000800780c */ /* 0x000fe20003f06070 */
[----:B0-----:R-:W-:-:S08]  /*07c0*/  DMUL R2, R8, R8 ;  /* 0x0000000808027228 */ /* 0x001fd00000000000 */
[----:B------:R-:W-:-:S08]  /*07d0*/  DFMA R2, R10, -R2, 1 ;  /* 0x3ff000000a02742b */ /* 0x000fd00000000802 */
[----:B------:R-:W-:Y:S02]  /*07e0*/  DFMA R12, R2, R12, 0.5 ;  /* 0x3fe00000020c742b */ /* 0x000fe4000000000c */
[----:B------:R-:W-:-:S08]  /*07f0*/  DMUL R2, R8, R2 ;  /* 0x0000000208027228 */ /* 0x000fd00000000000 */
[----:B------:R-:W-:-:S08]  /*0800*/  DFMA R14, R12, R2, R8 ;  /* 0x000000020c0e722b */ /* 0x000fd00000000008 */
[----:B------:R-:W-:Y:S02]  /*0810*/  DMUL R16, R10, R14 ;  /* 0x0000000e0a107228 */ /* 0x000fe40000000000 */
[----:B------:R-:W-:Y:S02]  /*0820*/  VIADD R13, R15, 0xfff00000 ;  /* 0xfff000000f0d7836 */ /* 0x000fe40000000000 */
[----:B------:R-:W-:-:S04]  /*0830*/  IMAD.MOV.U32 R12, RZ, RZ, R14 ;  /* 0x000000ffff0c7224 */ /* 0x000fc800078e000e */
[----:B------:R-:W-:-:S08]  /*0840*/  DFMA R18, R16, -R16, R10 ;  /* 0x800000101012722b */ /* 0x000fd0000000000a */
[----:B------:R-:W-:Y:S01]  /*0850*/  DFMA R2, R18, R12, R16 ;  /* 0x0000000c1202722b */ /* 0x000fe20000000010 */
[----:B------:R-:W-:Y:S10]  /*0860*/  @!P0 BRA `(.L_x_44) ;  /* 0x0000000000108947 */ /* 0x000ff40003800000 */
[----:B------:R-:W-:-:S07]  /*0870*/  MOV R0, 0x890 ;  /* 0x0000089000007802 */ /* 0x000fce0000000f00 */
[----:B------:R-:W-:Y:S05]  /*0880*/  CALL.REL.NOINC `($__internal_3_$__cuda_sm20_dsqrt_rn_f64_mediumpath_v1) ;  /* 0x0000000800ec7944 */ /* 0x000fea0003c00000 */
[----:B------:R-:W-:Y:S02]  /*0890*/  IMAD.MOV.U32 R2, RZ, RZ, R8 ;  /* 0x000000ffff027224 */ /* 0x000fe400078e0008 */
[----:B------:R-:W-:-:S07]  /*08a0*/  IMAD.MOV.U32 R3, RZ, RZ, R9 ;  /* 0x000000ffff037224 */ /* 0x000fce00078e0009 */
.L_x_44:
[----:B------:R-:W-:Y:S05]  /*08b0*/  BSYNC.RECONVERGENT B0 ;  /* 0x0000000000007941 */ /* 0x000fea0003800200 */
.L_x_43:
[----:B------:R-:W-:Y:S01]  /*08c0*/  IMAD.MOV.U32 R8, RZ, RZ, 0x0 ;  /* 0x00000000ff087424 */ /* 0x000fe200078e00ff */
[----:B------:R-:W-:Y:S01]  /*08d0*/  UMOV UR4, 0xfefa39ef ;  /* 0xfefa39ef00047882 */ /* 0x000fe20000000000 */
[----:B------:R-:W-:Y:S01]  /*08e0*/  IMAD.MOV.U32 R9, RZ, RZ, 0x43380000 ;  /* 0x43380000ff097424 */ /* 0x000fe200078e00ff */
[----:B------:R-:W-:Y:S01]  /*08f0*/  UMOV UR5, 0x3fe62e42 ;  /* 0x3fe62e4200057882 */ /* 0x000fe20000000000 */
[----:B------:R-:W0:Y:S01]  /*0900*/  LDC.64 R18, c[0x0][0x3c0] ;  /* 0x0000f000ff127b82 */ /* 0x000e220000000a00 */
[----:B------:R-:W-:Y:S03]  /*0910*/  BSSY.RECONVERGENT B0, `(.L_x_45) ;  /* 0x0000040000007945 */ /* 0x000fe60003800200 */
[----:B------:R-:W-:-:S04]  /*0920*/  DADD R8, -R8, 6.75539944105574400000e+15 ;  /* 0x4338000008087429 */ /* 0x000fc80000000100 */
[----:B------:R-:W0:Y:S04]  /*0930*/  LDC.64 R12, c[0x0][0x3c8] ;  /* 0x0000f200ff0c7b82 */ /* 0x000e280000000a00 */
[----:B------:R-:W-:Y:S01]  /*0940*/  DFMA R10, R8, -UR4, RZ ;  /* 0x80000004080a7c2b */ /* 0x000fe200080000ff */
[----:B------:R-:W-:Y:S01]  /*0950*/  UMOV UR4, 0x3b39803f ;  /* 0x3b39803f00047882 */ /* 0x000fe20000000000 */
[----:B------:R-:W-:-:S06]  /*0960*/  UMOV UR5, 0x3c7abc9e ;  /* 0x3c7abc9e00057882 */ /* 0x000fcc0000000000 */
[----:B------:R-:W-:Y:S01]  /*0970*/  DFMA R8, R8, -UR4, R10 ;  /* 0x8000000408087c2b */ /* 0x000fe2000800000a */
[----:B------:R-:W-:Y:S01]  /*0980*/  UMOV UR4, 0x69ce2bdf ;  /* 0x69ce2bdf00047882 */ /* 0x000fe20000000000 */
[----:B------:R-:W-:Y:S01]  /*0990*/  IMAD.MOV.U32 R10, RZ, RZ, -0x35dec16 ;  /* 0xfca213eaff0a7424 */ /* 0x000fe200078e00ff */
[----:B------:R-:W-:Y:S01]  /*09a0*/  UMOV UR5, 0x3e5ade15 ;  /* 0x3e5ade1500057882 */ /* 0x000fe20000000000 */
[----:B------:R-:W-:-:S06]  /*09b0*/  IMAD.MOV.U32 R11, RZ, RZ, 0x3e928af3 ;  /* 0x3e928af3ff0b7424 */ /* 0x000fcc00078e00ff */
[----:B------:R-:W-:Y:S01]  /*09c0*/  DFMA R10, R8, UR4, R10 ;  /* 0x00000004080a7c2b */ /* 0x000fe2000800000a */
[----:B------:R-:W-:Y:S01]  /*09d0*/  UMOV UR4, 0x62401315 ;  /* 0x6240131500047882 */ /* 0x000fe20000000000 */
[----:B------:R-:W-:Y:S01]  /*09e0*/  UMOV UR5, 0x3ec71dee ;  /* 0x3ec71dee00057882 */ /* 0x000fe20000000000 */
[----:B0-----:R-:W-:-:S05]  /*09f0*/  DMUL R18, R18, R12 ;  /* 0x0000000c12127228 */ /* 0x001fca0000000000 */
[----:B------:R-:W-:Y:S01]  /*0a00*/  DFMA R10, R8, R10, UR4 ;  /* 0x00000004080a7e2b */ /* 0x000fe2000800000a */
[----:B------:R-:W-:Y:S01]  /*0a10*/  UMOV UR4, 0x7c89eb71 ;  /* 0x7c89eb7100047882 */ /* 0x000fe20000000000 */
[----:B------:R-:W-:Y:S01]  /*0a20*/  UMOV UR5, 0x3efa0199 ;  /* 0x3efa019900057882 */ /* 0x000fe20000000000 */
[----:B------:R-:W-:-:S05]  /*0a30*/  DMUL R18, R18, R2 ;  /* 0x0000000212127228 */ /* 0x000fca0000000000 */
[----:B------:R-:W-:Y:S01]  /*0a40*/  DFMA R10, R8, R10, UR4 ;  /* 0x00000004080a7e2b */ /* 0x000fe2000800000a */
[----:B------:R-:W-:Y:S01]  /*0a50*/  UMOV UR4, 0x14761f65 ;  /* 0x14761f6500047882 */ /* 0x000fe20000000000 */
[----:B------:R-:W-:Y:S01]  /*0a60*/  UMOV UR5, 0x3f2a01a0 ;  /* 0x3f2a01a000057882 */ /* 0x000fe20000000000 */
[----:B------:R-:W-:-:S05]  /*0a70*/  DSETP.NEU.AND P0, PT, |R18|, +INF , PT ;  /* 0x7ff000001200742a */ /* 0x000fca0003f0d200 */
[----:B------:R-:W-:Y:S01]  /*0a80*/  DFMA R10, R8, R10, UR4 ;  /* 0x00000004080a7e2b */ /* 0x000fe2000800000a */
[----:B------:R-:W-:Y:S01]  /*0a90*/  UMOV UR4, 0x1852b7af ;  /* 0x1852b7af00047882 */ /* 0x000fe20000000000 */
[----:B------:R-:W-:-:S06]  /*0aa0*/  UMOV UR5, 0x3f56c16c ;  /* 0x3f56c16c00057882 */ /* 0x000fcc0000000000 */
[----:B------:R-:W-:Y:S01]  /*0ab0*/  DFMA R10, R8, R10, UR4 ;  /* 0x00000004080a7e2b */ /* 0x000fe2000800000a */
[----:B------:R-:W-:Y:S01]  /*0ac0*/  UMOV UR4, 0x11122322 ;  /* 0x1112232200047882 */ /* 0x000fe20000000000 */
[----:B------:R-:W-:Y:S01]  /*0ad0*/  UMOV UR5, 0x3f811111 ;  /* 0x3f81111100057882 */ /* 0x000fe20000000000 */
[----:B------:R-:W-:Y:S01]  /*0ae0*/  @!P0 DMUL R12, RZ, R18 ;  /* 0x00000012ff0c8228 */ /* 0x000fe20000000000 */
[----:B------:R-:W-:-:S04]  /*0af0*/  @!P0 IMAD.MOV.U32 R0, RZ, RZ, RZ ;  /* 0x000000ffff008224 */ /* 0x000fc800078e00ff */
        /* <DEDUP_REMOVED lines=10> */
[----:B------:R-:W-:-:S08]  /*0ba0*/  DFMA R2, R8, R10, 1 ;  /* 0x3ff000000802742b */ /* 0x000fd0000000000a */
        /* <DEDUP_REMOVED lines=18> */
[----:B------:R-:W-:-:S07]  /*0cd0*/  MOV R16, 0xcf0 ;  /* 0x00000cf000107802 */ /* 0x000fce0000000f00 */
[----:B------:R-:W-:Y:S05]  /*0ce0*/  CALL.REL.NOINC `($_Z28propagation_angularsp_kernelP7double2S0_iiddddddd$__internal_trig_reduction_slowpathd) ;  /* 0x0000000800907944 */ /* 0x000fea0003c00000 */
[----:B------:R-:W-:Y:S02]  /*0cf0*/  IMAD.MOV.U32 R12, RZ, RZ, R10 ;  /* 0x000000ffff0c7224 */ /* 0x000fe400078e000a */
[----:B------:R-:W-:-:S07]  /*0d00*/  IMAD.MOV.U32 R13, RZ, RZ, R11 ;  /* 0x000000ffff0d7224 */ /* 0x000fce00078e000b */
.L_x_46:
[----:B------:R-:W-:Y:S05]  /*0d10*/  BSYNC.RECONVERGENT B0 ;  /* 0x0000000000007941 */ /* 0x000fea0003800200 */
.L_x_45:
[----:B------:R-:W0:Y:S01]  /*0d20*/  LDC.64 R8, c[0x0][0x3c0] ;  /* 0x0000f000ff087b82 */ /* 0x000e220000000a00 */
[----:B------:R-:W-:Y:S01]  /*0d30*/  DMUL R4, R4, R4 ;  /* 0x0000000404047228 */ /* 0x000fe20000000000 */
[----:B------:R-:W1:Y:S06]  /*0d40*/  LDCU.64 UR4, c[0x0][0x358] ;  /* 0x00006b00ff0477ac */ /* 0x000e6c0008000a00 */
[----:B------:R-:W2:Y:S01]  /*0d50*/  LDC.64 R14, c[0x0][0x388] ;  /* 0x0000e200ff0e7b82 */ /* 0x000ea20000000a00 */
[----:B------:R-:W-:Y:S02]  /*0d60*/  DFMA R4, R6, R6, R4 ;  /* 0x000000060604722b */ /* 0x000fe40000000004 */
[----:B0-----:R-:W-:-:S08]  /*0d70*/  DMUL R6, R8, R8 ;  /* 0x0000000808067228 */ /* 0x001fd00000000000 */
[----:B------:R-:W-:-:S14]  /*0d80*/  DSETP.GEU.AND P2, PT, R4, R6, PT ;  /* 0x000000060400722a */ /* 0x000fdc0003f4e000 */
[----:B------:R-:W0:Y:S01]  /*0d90*/  @!P2 LDC.64 R4, c[0x0][0x380] ;  /* 0x0000e000ff04ab82 */ /* 0x000e220000000a00 */
[----:B--2---:R-:W-:-:S05]  /*0da0*/  IMAD.WIDE R14, R23, 0x10, R14 ;  /* 0x00000010170e7825 */ /* 0x004fca00078e020e */
[----:B-1----:R-:W2:Y:S01]  /*0db0*/  LDG.E.128 R8, desc[UR4][R14.64] ;  /* 0x000000040e087981 */ /* 0x002ea2000c1e1d00 */
[----:B0-----:R-:W-:-:S06]  /*0dc0*/  @!P2 IMAD.WIDE R4, R23, 0x10, R4 ;  /* 0x000000101704a825 */ /* 0x001fcc00078e0204 */
[----:B------:R-:W3:Y:S01]  /*0dd0*/  @!P2 LDG.E.128 R4, desc[UR4][R4.64] ;  /* 0x000000040404a981 */ /* 0x000ee2000c1e1d00 */
[----:B------:R-:W-:Y:S01]  /*0de0*/  DMUL R16, R12, R12 ;  /* 0x0000000c0c107228 */ /* 0x000fe20000000000 */
[----:B------:R-:W-:Y:S02]  /*0df0*/  IMAD.MOV.U32 R20, RZ, RZ, 0x2cb0d246 ;  /* 0x2cb0d246ff147424 */ /* 0x000fe400078e00ff */
[----:B------:R-:W-:Y:S01]  /*0e00*/  IMAD.MOV.U32 R21, RZ, RZ, 0x3e5ae5f1 ;  /* 0x3e5ae5f1ff157424 */ /* 0x000fe200078e00ff */
[----:B------:R-:W-:Y:S01]  /*0e10*/  UMOV UR8, 0xf9785eba ;  /* 0xf9785eba00087882 */ /* 0x000fe20000000000 */
[----:B------:R-:W-:Y:S01]  /*0e20*/  IMAD.MOV.U32 R18, RZ, RZ, -0x3e107ad8 ;  /* 0xc1ef8528ff127424 */ /* 0x000fe200078e00ff */
[----:B------:R-:W-:Y:S01]  /*0e30*/  UMOV UR9, 0x3de5db65 ;  /* 0x3de5db6500097882 */ /* 0x000fe20000000000 */
[----:B------:R-:W-:Y:S01]  /*0e40*/  IMAD.MOV.U32 R19, RZ, RZ, 0x3e21eea7 ;  /* 0x3e21eea7ff137424 */ /* 0x000fe200078e00ff */
[----:B------:R-:W-:Y:S01]  /*0e50*/  UMOV UR6, 0x20fd8164 ;  /* 0x20fd816400067882 */ /* 0x000fe20000000000 */
[----:B------:R-:W-:Y:S01]  /*0e60*/  DFMA R20, R16, UR8, -R20 ;  /* 0x0000000810147c2b */ /* 0x000fe20008000814 */
[----:B------:R-:W-:-:S03]  /*0e70*/  UMOV UR7, 0x3da8ff83 ;  /* 0x3da8ff8300077882 */ /* 0x000fc60000000000 */
[C---:B------:R-:W-:Y:S01]  /*0e80*/  DFMA R18, R16.reuse, -UR6, R18 ;  /* 0x8000000610127c2b */ /* 0x040fe20008000012 */
[----:B------:R-:W-:Y:S01]  /*0e90*/  UMOV UR8, 0x69ace392 ;  /* 0x69ace39200087882 */ /* 0x000fe20000000000 */
[----:B------:R-:W-:Y:S01]  /*0ea0*/  UMOV UR9, 0x3ec71de3 ;  /* 0x3ec71de300097882 */ /* 0x000fe20000000000 */
[----:B------:R-:W-:Y:S01]  /*0eb0*/  UMOV UR6, 0x8e06e6d9 ;  /* 0x8e06e6d900067882 */ /* 0x000fe20000000000 */
[----:B------:R-:W-:Y:S01]  /*0ec0*/  DFMA R20, R16, R20, UR8 ;  /* 0x0000000810147e2b */ /* 0x000fe20008000014 */
[----:B------:R-:W-:-:S03]  /*0ed0*/  UMOV UR7, 0x3e927e4f ;  /* 0x3e927e4f00077882 */ /* 0x000fc60000000000 */
[C---:B------:R-:W-:Y:S01]  /*0ee0*/  DFMA R18, R16.reuse, R18, -UR6 ;  /* 0x8000000610127e2b */ /* 0x040fe20008000012 */
[----:B------:R-:W-:Y:S01]  /*0ef0*/  UMOV UR8, 0x19db62a1 ;  /* 0x19db62a100087882 */ /* 0x000fe20000000000 */
[----:B------:R-:W-:Y:S01]  /*0f00*/  UMOV UR9, 0x3f2a01a0 ;  /* 0x3f2a01a000097882 */ /* 0x000fe20000000000 */
[----:B------:R-:W-:Y:S01]  /*0f10*/  UMOV UR6, 0x19ddbce9 ;  /* 0x19ddbce900067882 */ /* 0x000fe20000000000 */
[----:B------:R-:W-:Y:S01]  /*0f20*/  DFMA R20, R16, R20, -UR8 ;  /* 0x8000000810147e2b */ /* 0x000fe20008000014 */
[----:B------:R-:W-:-:S03]  /*0f30*/  UMOV UR7, 0x3efa01a0 ;  /* 0x3efa01a000077882 */ /* 0x000fc60000000000 */
[C---:B------:R-:W-:Y:S01]  /*0f40*/  DFMA R18, R16.reuse, R18, UR6 ;  /* 0x0000000610127e2b */ /* 0x040fe20008000012 */
        /* <DEDUP_REMOVED lines=11> */
[----:B------:R-:W-:-:S04]  /*1000*/  DFMA R18, R16, R18, UR6 ;  /* 0x0000000610127e2b */ /* 0x000fc80008000012 */
[----:B------:R-:W-:-:S04]  /*1010*/  DFMA R20, R16, R20, RZ ;  /* 0x000000141014722b */ /* 0x000fc800000000ff */
[----:B------:R-:W-:-:S04]  /*1020*/  DFMA R18, R16, R18, -0.5 ;  /* 0xbfe000001012742b */ /* 0x000fc80000000012 */
[----:B------:R-:W-:Y:S01]  /*1030*/  DFMA R20, R20, R12, R12 ;  /* 0x0000000c1414722b */ /* 0x000fe2000000000c */
[----:B------:R-:W-:-:S03]  /*1040*/  LOP3.LUT P1, RZ, R0, 0x2, RZ, 0xc0, !PT ;  /* 0x0000000200ff7812 */ /* 0x000fc6000782c0ff */
[----:B------:R-:W-:Y:S01]  /*1050*/  DFMA R18, R16, R18, 1 ;  /* 0x3ff000001012742b */ /* 0x000fe20000000012 */
[----:B------:R-:W-:-:S04]  /*1060*/  LOP3.LUT R12, R0, 0x1, RZ, 0xc0, !PT ;  /* 0x00000001000c7812 */ /* 0x000fc800078ec0ff */
[----:B------:R-:W-:Y:S02]  /*1070*/  ISETP.NE.U32.AND P0, PT, R12, 0x1, PT ;  /* 0x000000010c00780c */ /* 0x000fe40003f05070 */
[----:B------:R-:W-:-:S03]  /*1080*/  LOP3.LUT R17, R21, 0x80000000, RZ, 0x3c, !PT ;  /* 0x8000000015117812 */ /* 0x000fc600078e3cff */
        /* <DEDUP_REMOVED lines=9> */
[----:B------:R-:W-:Y:S01]  /*1120*/  DMUL R20, R2, R20 ;  /* 0x0000001402147228 */ /* 0x000fe20000000000 */
[----:B------:R-:W-:-:S05]  /*1130*/  CS2R R2, SRZ ;  /* 0x0000000000027805 */ /* 0x000fca000001ff00 */
[-C--:B---3--:R-:W-:Y:S02]  /*1140*/  @!P2 DMUL R12, R18, R6.reuse ;  /* 0x00000006120ca228 */ /* 0x088fe40000000000 */
[----:B------:R-:W-:Y:S01]  /*1150*/  @!P2 DMUL R16, R20, R6 ;  /* 0x000000061410a228 */ /* 0x000fe20000000000 */
[----:B------:R-:W-:-:S05]  /*1160*/  CS2R R6, SRZ ;  /* 0x0000000000067805 */ /* 0x000fca000001ff00 */
[-C--:B------:R-:W-:Y:S02]  /*1170*/  @!P2 DFMA R2, R20, R4.reuse, -R12 ;  /* 0x000000041402a22b */ /* 0x080fe4000000080c */
[----:B------:R-:W-:-:S06]  /*1180*/  @!P2 DFMA R6, R18, R4, R16 ;  /* 0x000000041206a22b */ /* 0x000fcc0000000010 */
[----:B--2---:R-:W-:Y:S02]  /*1190*/  DADD R8, R8, R2 ;  /* 0x0000000008087229 */ /* 0x004fe40000000002 */
[----:B------:R-:W-:-:S07]  /*11a0*/  DADD R10, R10, R6 ;  /* 0x000000000a0a7229 */ /* 0x000fce0000000006 */
[----:B------:R-:W-:Y:S01]  /*11b0*/  STG.E.128 desc[UR4][R14.64], R8 ;  /* 0x000000080e007986 */ /* 0x000fe2000c101d04 */
[----:B------:R-:W-:Y:S05]  /*11c0*/  EXIT ;  /* 0x000000000000794d */ /* 0x000fea0003800000 */
        .weak           $__internal_2_$__cuda_sm20_dblrcp_rn_slowpath_v3
        .type           $__internal_2_$__cuda_sm20_dblrcp_rn_slowpath_v3,@function
        .size           $__internal_2_$__cuda_sm20_dblrcp_rn_slowpath_v3,($__internal_3_$__cuda_sm20_dsqrt_rn_f64_mediumpath_v1 - $__internal_2_$__cuda_sm20_dblrcp_rn_slowpath_v3)
$__internal_2_$__cuda_sm20_dblrcp_rn_slowpath_v3:
[----:B------:R-:W-:-:S14]  /*11d0*/  DSETP.GTU.AND P0, PT, |R8|, +INF , PT ;  /* 0x7ff000000800742a */ /* 0x000fdc0003f0c200 */
[----:B------:R-:W-:Y:S05]  /*11e0*/  @P0 BRA `(.L_x_47) ;  /* 0x00000000007c0947 */ /* 0x000fea0003800000 */
[----:B------:R-:W-:-:S05]  /*11f0*/  LOP3.LUT R11, R9, 0x7fffffff, RZ, 0xc0, !PT ;  /* 0x7fffffff090b7812 */ /* 0x000fca00078ec0ff */
[----:B------:R-:W-:-:S05]  /*1200*/  VIADD R3, R11, 0xffffffff ;  /* 0xffffffff0b037836 */ /* 0x000fca0000000000 */
[----:B------:R-:W-:-:S13]  /*1210*/  ISETP.GE.U32.AND P0, PT, R3, 0x7fefffff, PT ;  /* 0x7fefffff0300780c */ /* 0x000fda0003f06070 */
[----:B------:R-:W-:Y:S01]  /*1220*/  @P0 LOP3.LUT R13, R9, 0x7ff00000, RZ, 0x3c, !PT ;  /* 0x7ff00000090d0812 */ /* 0x000fe200078e3cff */
[----:B------:R-:W-:Y:S01]  /*1230*/  @P0 IMAD.MOV.U32 R12, RZ, RZ, RZ ;  /* 0x000000ffff0c0224 */ /* 0x000fe200078e00ff */
[----:B------:R-:W-:Y:S06]  /*1240*/  @P0 BRA `(.L_x_48) ;  /* 0x00000000006c0947 */ /* 0x000fec0003800000 */
[----:B------:R-:W-:-:S13]  /*1250*/  ISETP.GE.U32.AND P0, PT, R11, 0x1000001, PT ;  /* 0x010000010b00780c */ /* 0x000fda0003f06070 */
[----:B------:R-:W-:Y:S05]  /*1260*/  @!P0 BRA `(.L_x_49) ;  /* 0x0000000000348947 */ /* 0x000fea0003800000 */
[----:B------:R-:W-:Y:S02]  /*1270*/  VIADD R13, R9, 0xc0200000 ;  /* 0xc0200000090d7836 */ /* 0x000fe40000000000 */
[----:B------:R-:W-:Y:S02]  /*1280*/  IMAD.MOV.U32 R12, RZ, RZ, R8 ;  /* 0x000000ffff0c7224 */ /* 0x000fe400078e0008 */
[----:B------:R-:W0:Y:S04]  /*1290*/  MUFU.RCP64H R15, R13 ;  /* 0x0000000d000f7308 */ /* 0x000e280000001800 */
[----:B0-----:R-:W-:-:S08]  /*12a0*/  DFMA R16, -R12, R14, 1 ;  /* 0x3ff000000c10742b */ /* 0x001fd0000000010e */
[----:B------:R-:W-:-:S08]  /*12b0*/  DFMA R16, R16, R16, R16 ;  /* 0x000000101010722b */ /* 0x000fd00000000010 */
[----:B------:R-:W-:-:S08]  /*12c0*/  DFMA R16, R14, R16, R14 ;  /* 0x000000100e10722b */ /* 0x000fd0000000000e */
[----:B------:R-:W-:-:S08]  /*12d0*/  DFMA R14, -R12, R16, 1 ;  /* 0x3ff000000c0e742b */ /* 0x000fd00000000110 */
[----:B------:R-:W-:-:S08]  /*12e0*/  DFMA R14, R16, R14, R16 ;  /* 0x0000000e100e722b */ /* 0x000fd00000000010 */
[----:B------:R-:W-:-:S08]  /*12f0*/  DMUL R14, R14, 2.2250738585072013831e-308 ;  /* 0x001000000e0e7828 */ /* 0x000fd00000000000 */
[----:B------:R-:W-:-:S08]  /*1300*/  DFMA R8, -R8, R14, 1 ;  /* 0x3ff000000808742b */ /* 0x000fd0000000010e */
[----:B------:R-:W-:-:S08]  /*1310*/  DFMA R8, R8, R8, R8 ;  /* 0x000000080808722b */ /* 0x000fd00000000008 */
[----:B------:R-:W-:Y:S01]  /*1320*/  DFMA R12, R14, R8, R14 ;  /* 0x000000080e0c722b */ /* 0x000fe2000000000e */
[----:B------:R-:W-:Y:S10]  /*1330*/  BRA `(.L_x_48) ;  /* 0x0000000000307947 */ /* 0x000ff40003800000 */
.L_x_49:
[----:B------:R-:W-:Y:S01]  /*1340*/  DMUL R8, R8, 8.11296384146066816958e+31 ;  /* 0x4690000008087828 */ /* 0x000fe20000000000 */
[----:B------:R-:W-:-:S05]  /*1350*/  IMAD.MOV.U32 R12, RZ, RZ, R14 ;  /* 0x000000ffff0c7224 */ /* 0x000fca00078e000e */
[----:B------:R-:W0:Y:S02]  /*1360*/  MUFU.RCP64H R13, R9 ;  /* 0x00000009000d7308 */ /* 0x000e240000001800 */
[----:B0-----:R-:W-:-:S08]  /*1370*/  DFMA R14, -R8, R12, 1 ;  /* 0x3ff00000080e742b */ /* 0x001fd0000000010c */
[----:B------:R-:W-:-:S08]  /*1380*/  DFMA R14, R14, R14, R14 ;  /* 0x0000000e0e0e722b */ /* 0x000fd0000000000e */
[----:B------:R-:W-:-:S08]  /*1390*/  DFMA R14, R12, R14, R12 ;  /* 0x0000000e0c0e722b */ /* 0x000fd0000000000c */
[----:B------:R-:W-:-:S08]  /*13a0*/  DFMA R12, -R8, R14, 1 ;  /* 0x3ff00000080c742b */ /* 0x000fd0000000010e */
[----:B------:R-:W-:-:S08]  /*13b0*/  DFMA R12, R14, R12, R14 ;  /* 0x0000000c0e0c722b */ /* 0x000fd0000000000e */
[----:B------:R-:W-:Y:S01]  /*13c0*/  DMUL R12, R12, 8.11296384146066816958e+31 ;  /* 0x469000000c0c7828 */ /* 0x000fe20000000000 */
[----:B------:R-:W-:Y:S10]  /*13d0*/  BRA `(.L_x_48) ;  /* 0x0000000000087947 */ /* 0x000ff40003800000 */
.L_x_47:
[----:B------:R-:W-:Y:S01]  /*13e0*/  LOP3.LUT R13, R9, 0x80000, RZ, 0xfc, !PT ;  /* 0x00080000090d7812 */ /* 0x000fe200078efcff */
[----:B------:R-:W-:-:S07]  /*13f0*/  IMAD.MOV.U32 R12, RZ, RZ, R8 ;  /* 0x000000ffff0c7224 */ /* 0x000fce00078e0008 */
.L_x_48:
[----:B------:R-:W-:Y:S02]  /*1400*/  IMAD.MOV.U32 R11, RZ, RZ, 0x0 ;  /* 0x00000000ff0b7424 */ /* 0x000fe400078e00ff */
[----:B------:R-:W-:Y:S02]  /*1410*/  IMAD.MOV.U32 R8, RZ, RZ, R12 ;  /* 0x000000ffff087224 */ /* 0x000fe400078e000c */
[----:B------:R-:W-:Y:S01]  /*1420*/  IMAD.MOV.U32 R9, RZ, RZ, R13 ;  /* 0x000000ffff097224 */ /* 0x000fe200078e000d */
[----:B------:R-:W-:Y:S06]  /*1430*/  RET.REL.NODEC R10 `(_Z28propagation_angularsp_kernelP7double2S0_iiddddddd) ;  /* 0xffffffe80af07950 */ /* 0x000fec0003c3ffff */
        .weak           $__internal_3_$__cuda_sm20_dsqrt_rn_f64_mediumpath_v1
        .type           $__internal_3_$__cuda_sm20_dsqrt_rn_f64_mediumpath_v1,@function
        .size           $__internal_3_$__cuda_sm20_dsqrt_rn_f64_mediumpath_v1,($_Z28propagation_angularsp_kernelP7double2S0_iiddddddd$__internal_trig_reduction_slowpathd - $__internal_3_$__cuda_sm20_dsqrt_rn_f64_mediumpath_v1)
$__internal_3_$__cuda_sm20_dsqrt_rn_f64_mediumpath_v1:
[----:B------:R-:W-:Y:S01]  /*1440*/  ISETP.GE.U32.AND P0, PT, R8, -0x3400000, PT ;  /* 0xfcc000000800780c */ /* 0x000fe20003f06070 */
[----:B------:R-:W-:Y:S01]  /*1450*/  BSSY.RECONVERGENT B1, `(.L_x_50) ;  /* 0x0000028000017945 */ /* 0x000fe20003800200 */
[----:B------:R-:W-:Y:S02]  /*1460*/  IMAD.MOV.U32 R12, RZ, RZ, R14 ;  /* 0x000000ffff0c7224 */ /* 0x000fe400078e000e */
[----:B------:R-:W-:Y:S02]  /*1470*/  IMAD.MOV.U32 R8, RZ, RZ, R10 ;  /* 0x000000ffff087224 */ /* 0x000fe400078e000a */
[----:B------:R-:W-:Y:S02]  /*1480*/  IMAD.MOV.U32 R9, RZ, RZ, R11 ;  /* 0x000000ffff097224 */ /* 0x000fe400078e000b */
[----:B------:R-:W-:Y:S02]  /*1490*/  IMAD.MOV.U32 R2, RZ, RZ, R18 ;  /* 0x000000ffff027224 */ /* 0x000fe400078e0012 */
[----:B------:R-:W-:-:S03]  /*14a0*/  IMAD.MOV.U32 R3, RZ, RZ, R19 ;  /* 0x000000ffff037224 */ /* 0x000fc600078e0013 */
[----:B------:R-:W-:Y:S05]  /*14b0*/  @!P0 BRA `(.L_x_51) ;  /* 0x0000000000208947 */ /* 0x000fea0003800000 */
[----:B------:R-:W-:-:S10]  /*14c0*/  DFMA.RM R2, R2, R12, R16 ;  /* 0x0000000c0202722b */ /* 0x000fd40000004010 */
[----:B------:R-:W-:-:S05]  /*14d0*/  IADD3 R10, P0, PT, R2, 0x1, RZ ;  /* 0x00000001020a7810 */ /* 0x000fca0007f1e0ff */
[----:B------:R-:W-:-:S06]  /*14e0*/  IMAD.X R11, RZ, RZ, R3, P0 ;  /* 0x000000ffff0b7224 */ /* 0x000fcc00000e0603 */
[----:B------:R-:W-:-:S08]  /*14f0*/  DFMA.RP R8, -R2, R10, R8 ;  /* 0x0000000a0208722b */ /* 0x000fd00000008108 */
[----:B------:R-:W-:-:S06]  /*1500*/  DSETP.GT.AND P0, PT, R8, RZ, PT ;  /* 0x000000ff0800722a */ /* 0x000fcc0003f04000 */
[----:B------:R-:W-:Y:S02]  /*1510*/  FSEL R2, R10, R2, P0 ;  /* 0x000000020a027208 */ /* 0x000fe40000000000 */
[----:B------:R-:W-:Y:S01]  /*1520*/  FSEL R3, R11, R3, P0 ;  /* 0x000000030b037208 */ /* 0x000fe20000000000 */
[----:B------:R-:W-:Y:S06]  /*1530*/  BRA `(.L_x_52) ;  /* 0x0000000000647947 */ /* 0x000fec0003800000 */
.L_x_51:
[----:B------:R-:W-:-:S14]  /*1540*/  DSETP.NE.AND P0, PT, R8, RZ, PT ;  /* 0x000000ff0800722a */ /* 0x000fdc0003f05000 */
[----:B------:R-:W-:Y:S05]  /*1550*/  @!P0 BRA `(.L_x_53) ;  /* 0x0000000000588947 */ /* 0x000fea0003800000 */
[----:B------:R-:W-:-:S13]  /*1560*/  ISETP.GE.AND P0, PT, R9, RZ, PT ;  /* 0x000000ff0900720c */ /* 0x000fda0003f06270 */
[----:B------:R-:W-:Y:S02]  /*1570*/  @!P0 IMAD.MOV.U32 R2, RZ, RZ, 0x0 ;  /* 0x00000000ff028424 */ /* 0x000fe400078e00ff */
[----:B------:R-:W-:Y:S01]  /*1580*/  @!P0 IMAD.MOV.U32 R3, RZ, RZ, -0x80000 ;  /* 0xfff80000ff038424 */ /* 0x000fe200078e00ff */
[----:B------:R-:W-:Y:S06]  /*1590*/  @!P0 BRA `(.L_x_52) ;  /* 0x00000000004c8947 */ /* 0x000fec0003800000 */
[----:B------:R-:W-:-:S13]  /*15a0*/  ISETP.GT.AND P0, PT, R9, 0x7fefffff, PT ;  /* 0x7fefffff0900780c */ /* 0x000fda0003f04270 */
[----:B------:R-:W-:Y:S05]  /*15b0*/  @P0 BRA `(.L_x_53) ;  /* 0x0000000000400947 */ /* 0x000fea0003800000 */
[----:B------:R-:W-:Y:S01]  /*15c0*/  DMUL R2, R8, 8.11296384146066816958e+31 ;  /* 0x4690000008027828 */ /* 0x000fe20000000000 */
[----:B------:R-:W-:Y:S02]  /*15d0*/  IMAD.MOV.U32 R12, RZ, RZ, 0x0 ;  /* 0x00000000ff0c7424 */ /* 0x000fe400078e00ff */
[----:B------:R-:W-:Y:S02]  /*15e0*/  IMAD.MOV.U32 R8, RZ, RZ, RZ ;  /* 0x000000ffff087224 */ /* 0x000fe400078e00ff */
[----:B------:R-:W-:Y:S01]  /*15f0*/  IMAD.MOV.U32 R13, RZ, RZ, 0x3fd80000 ;  /* 0x3fd80000ff0d7424 */ /* 0x000fe200078e00ff */
[----:B------:R-:W0:Y:S03]  /*1600*/  MUFU.RSQ64H R9, R3 ;  /* 0x0000000300097308 */ /* 0x000e260000001c00 */
[----:B0-----:R-:W-:-:S08]  /*1610*/  DMUL R10, R8, R8 ;  /* 0x00000008080a7228 */ /* 0x001fd00000000000 */
[----:B------:R-:W-:-:S08]  /*1620*/  DFMA R10, R2, -R10, 1 ;  /* 0x3ff00000020a742b */ /* 0x000fd0000000080a */
[----:B------:R-:W-:Y:S02]  /*1630*/  DFMA R12, R10, R12, 0.5 ;  /* 0x3fe000000a0c742b */ /* 0x000fe4000000000c */
[----:B------:R-:W-:-:S08]  /*1640*/  DMUL R10, R8, R10 ;  /* 0x0000000a080a7228 */ /* 0x000fd00000000000 */
[----:B------:R-:W-:-:S08]  /*1650*/  DFMA R10, R12, R10, R8 ;  /* 0x0000000a0c0a722b */ /* 0x000fd00000000008 */
[----:B------:R-:W-:Y:S02]  /*1660*/  DMUL R8, R2, R10 ;  /* 0x0000000a02087228 */ /* 0x000fe40000000000 */
[----:B------:R-:W-:-:S06]  /*1670*/  VIADD R11, R11, 0xfff00000 ;  /* 0xfff000000b0b7836 */ /* 0x000fcc0000000000 */
[----:B------:R-:W-:-:S08]  /*1680*/  DFMA R12, R8, -R8, R2 ;  /* 0x80000008080c722b */ /* 0x000fd00000000002 */
[----:B------:R-:W-:-:S10]  /*1690*/  DFMA R2, R10, R12, R8 ;  /* 0x0000000c0a02722b */ /* 0x000fd40000000008 */
[----:B------:R-:W-:Y:S01]  /*16a0*/  VIADD R3, R3, 0xfcb00000 ;  /* 0xfcb0000003037836 */ /* 0x000fe20000000000 */
[----:B------:R-:W-:Y:S06]  /*16b0*/  BRA `(.L_x_52) ;  /* 0x0000000000047947 */ /* 0x000fec0003800000 */
.L_x_53:
[----:B------:R-:W-:-:S11]  /*16c0*/  DADD R2, R8, R8 ;  /* 0x0000000008027229 */ /* 0x000fd60000000008 */
.L_x_52:
[----:B------:R-:W-:Y:S05]  /*16d0*/  BSYNC.RECONVERGENT B1 ;  /* 0x0000000000017941 */ /* 0x000fea0003800200 */
.L_x_50:
[----:B------:R-:W-:Y:S02]  /*16e0*/  IMAD.MOV.U32 R8, RZ, RZ, R2 ;  /* 0x000000ffff087224 */ /* 0x000fe400078e0002 */
[----:B------:R-:W-:Y:S02]  /*16f0*/  IMAD.MOV.U32 R9, RZ, RZ, R3 ;  /* 0x000000ffff097224 */ /* 0x000fe400078e0003 */
[----:B------:R-:W-:Y:S02]  /*1700*/  IMAD.MOV.U32 R2, RZ, RZ, R0 ;  /* 0x000000ffff027224 */ /* 0x000fe400078e0000 */
[----:B------:R-:W-:-:S04]  /*1710*/  IMAD.MOV.U32 R3, RZ, RZ, 0x0 ;  /* 0x00000000ff037424 */ /* 0x000fc800078e00ff */
[----:B------:R-:W-:Y:S05]  /*1720*/  RET.REL.NODEC R2 `(_Z28propagation_angularsp_kernelP7double2S0_iiddddddd) ;  /* 0xffffffe802347950 */ /* 0x000fea0003c3ffff */
        .type           $_Z28propagation_angularsp_kernelP7double2S0_iiddddddd$__internal_trig_reduction_slowpathd,@function
        .size           $_Z28propagation_angularsp_kernelP7double2S0_iiddddddd$__internal_trig_reduction_slowpathd,(.L_x_85 - $_Z28propagation_angularsp_kernelP7double2S0_iiddddddd$__internal_trig_reduction_slowpathd)
$_Z28propagation_angularsp_kernelP7double2S0_iiddddddd$__internal_trig_reduction_slowpathd:
[--C-:B------:R-:W-:Y:S01]  /*1730*/  SHF.R.U32.HI R14, RZ, 0x14, R19.reuse ;  /* 0x00000014ff0e7819 */ /* 0x100fe20000011613 */
[----:B------:R-:W-:Y:S02]  /*1740*/  IMAD.MOV.U32 R10, RZ, RZ, R18 ;  /* 0x000000ffff0a7224 */ /* 0x000fe400078e0012 */
[----:B------:R-:W-:Y:S01]  /*1750*/  IMAD.MOV.U32 R11, RZ, RZ, R19 ;  /* 0x000000ffff0b7224 */ /* 0x000fe200078e0013 */
[----:B------:R-:W-:Y:S01]  /*1760*/  LOP3.LUT R0, R14, 0x7ff, RZ, 0xc0, !PT ;  /* 0x000007ff0e007812 */ /* 0x000fe200078ec0ff */
[----:B------:R-:W-:-:S03]  /*1770*/  IMAD.MOV.U32 R8, RZ, RZ, RZ ;  /* 0x000000ffff087224 */ /* 0x000fc600078e00ff */
        /* <DEDUP_REMOVED lines=20> */
.L_x_58:
        /* <DEDUP_REMOVED lines=20> */
[----:B------:R-:W-:-:S03]  /*1a00*/  VIADD R20, R20, 0x1 ;  /* 0x0000000114147836 */ /* 0x000fc60000000000 */
[----:B------:R-:W-:Y:S01]  /*1a10*/  IADD3.X R11, P1, PT, R11, R10, RZ, P1, !PT ;  /* 0x0000000a0b0b7210 */ /* 0x000fe20000f3e4ff */
[----:B------:R-:W-:Y:S01]  /*1a20*/  IMAD.X R10, RZ, RZ, R22, P0 ;  /* 0x000000ffff0a7224 */ /* 0x000fe200000e0616 */
[----:B------:R-:W-:-:S03]  /*1a30*/  ISETP.NE.AND P0, PT, R18, -0xf, PT ;  /* 0xfffffff11200780c */ /* 0x000fc60003f05270 */
[----:B------:R-:W-:Y:S02]  /*1a40*/  IMAD.X R10, RZ, RZ, R10, P1 ;  /* 0x000000ffff0a7224 */ /* 0x000fe400008e060a */
[----:B0-----:R-:W-:Y:S02]  /*1a50*/  IMAD.MOV.U32 R12, RZ, RZ, R11 ;  /* 0x000000ffff0c7224 */ /* 0x001fe400078e000b */
[----:B------:R-:W-:-:S06]  /*1a60*/  IMAD.MOV.U32 R13, RZ, RZ, R10 ;  /* 0x000000ffff0d7224 */ /* 0x000fcc00078e000a */
[----:B------:R-:W-:Y:S05]  /*1a70*/  @P0 BRA `(.L_x_58) ;  /* 0xfffffffc00900947 */ /* 0x000fea000383ffff */
[----:B------:R-:W-:Y:S05]  /*1a80*/  BSYNC.RECONVERGENT B2 ;  /* 0x0000000000027941 */ /* 0x000fea0003800200 */
.L_x_57:
[----:B------:R-:W-:-:S07]  /*1a90*/  IMAD.MOV.U32 R15, RZ, RZ, R0 ;  /* 0x000000ffff0f7224 */ /* 0x000fce00078e0000 */
.L_x_56:
[----:B------:R-:W-:Y:S05]  /*1aa0*/  BSYNC.RECONVERGENT B1 ;  /* 0x0000000000017941 */ /* 0x000fea0003800200 */
.L_x_55:
        /* <DEDUP_REMOVED lines=11> */
[CC--:B---3--:R-:W-:Y:S02]  /*1b60*/  @P0 SHF.L.U32 R21, R10.reuse, R29.reuse, RZ ;  /* 0x0000001d0a150219 */ /* 0x0c8fe400000006ff */
        /* <DEDUP_REMOVED lines=48> */
.L_x_60:
[----:B------:R-:W-:Y:S05]  /*1e70*/  BSYNC.RECONVERGENT B1 ;  /* 0x0000000000017941 */ /* 0x000fea0003800200 */
.L_x_59:
[----:B------:R-:W-:-:S04]  /*1e80*/  IMAD.WIDE.U32 R14, R11, 0x2168c235, RZ ;  /* 0x2168c2350b0e7825 */ /* 0x000fc800078e00ff */
[----:B------:R-:W-:Y:S01]  /*1e90*/  IMAD.MOV.U32 R12, RZ, RZ, R15 ;  /* 0x000000ffff0c7224 */ /* 0x000fe200078e000f */
[----:B------:R-:W-:Y:S01]  /*1ea0*/  IADD3 RZ, P1, PT, R14, R14, RZ ;  /* 0x0000000e0eff7210 */ /* 0x000fe20007f3e0ff */
[----:B------:R-:W-:Y:S02]  /*1eb0*/  IMAD.MOV.U32 R13, RZ, RZ, RZ ;  /* 0x000000ffff0d7224 */ /* 0x000fe400078e00ff */
[----:B------:R-:W-:Y:S02]  /*1ec0*/  IMAD R15, R0, -0x36f0255e, RZ ;  /* 0xc90fdaa2000f7824 */ /* 0x000fe400078e02ff */
[----:B------:R-:W-:-:S04]  /*1ed0*/  IMAD.WIDE.U32 R12, R11, -0x36f0255e, R12 ;  /* 0xc90fdaa20b0c7825 */ /* 0x000fc800078e000c */
[----:B------:R-:W-:-:S04]  /*1ee0*/  IMAD.HI.U32 R11, R0, -0x36f0255e, RZ ;  /* 0xc90fdaa2000b7827 */ /* 0x000fc800078e00ff */
        /* <DEDUP_REMOVED lines=17> */
[----:B------:R-:W-:Y:S02]  /*2000*/  SHF.R.U64 R0, R0, 0xa, R11 ;  /* 0x0000000a00007819 */ /* 0x000fe4000000120b */
[----:B------:R-:W-:Y:S02]  /*2010*/  LEA.HI R8, R8, R13, RZ, 0x1 ;  /* 0x0000000d08087211 */ /* 0x000fe400078f08ff */
[----:B------:R-:W-:Y:S02]  /*2020*/  IADD3 R0, P2, PT, R0, 0x1, RZ ;  /* 0x0000000100007810 */ /* 0x000fe40007f5e0ff */
[----:B------:R-:W-:Y:S01]  /*2030*/  @!P0 LOP3.LUT R19, R19, 0x80000000, RZ, 0x3c, !PT ;  /* 0x8000000013138812 */ /* 0x000fe200078e3cff */
[----:B------:R-:W-:Y:S01]  /*2040*/  @P1 IMAD.MOV R8, RZ, RZ, -R8 ;  /* 0x000000ffff081224 */ /* 0x000fe200078e0a08 */
[----:B------:R-:W-:-:S04]  /*2050*/  LEA.HI.X R11, R11, RZ, RZ, 0x16, P2 ;  /* 0x000000ff0b0b7211 */ /* 0x000fc800010fb4ff */
[--C-:B------:R-:W-:Y:S01]  /*2060*/  SHF.R.U64 R10, R0, 0x1, R11.reuse ;  /* 0x00000001000a7819 */ /* 0x100fe2000000120b */
[----:B------:R-:W-:Y:S01]  /*2070*/  IMAD.SHL.U32 R0, R12, 0x100000, RZ ;  /* 0x001000000c007824 */ /* 0x000fe200078e00ff */
[----:B------:R-:W-:Y:S02]  /*2080*/  SHF.R.U32.HI R9, RZ, 0x1, R11 ;  /* 0x00000001ff097819 */ /* 0x000fe4000001160b */
[----:B------:R-:W-:-:S04]  /*2090*/  IADD3 R10, P2, P3, RZ, RZ, R10 ;  /* 0x000000ffff0a7210 */ /* 0x000fc80007b5e00a */
[----:B------:R-:W-:-:S04]  /*20a0*/  IADD3.X R0, PT, PT, R0, 0x3fe00000, R9, P2, P3 ;  /* 0x3fe0000000007810 */ /* 0x000fc800017e6409 */
[----:B------:R-:W-:-:S07]  /*20b0*/  LOP3.LUT R11, R0, R19, RZ, 0xfc, !PT ;  /* 0x00000013000b7212 */ /* 0x000fce00078efcff */
.L_x_54:
[----:B------:R-:W-:Y:S02]  /*20c0*/  IMAD.MOV.U32 R17, RZ, RZ, 0x0 ;  /* 0x00000000ff117424 */ /* 0x000fe400078e00ff */
[----:B------:R-:W-:Y:S02]  /*20d0*/  IMAD.MOV.U32 R0, RZ, RZ, R8 ;  /* 0x000000ffff007224 */ /* 0x000fe400078e0008 */
[----:B------:R-:W-:Y:S05]  /*20e0*/  RET.REL.NODEC R16 `(_Z28propagation_angularsp_kernelP7double2S0_iiddddddd) ;  /* 0xffffffdc10c47950 */ /* 0x000fea0003c3ffff */
.L_x_61:
        /* <DEDUP_REMOVED lines=9> */
.L_x_85:


//--------------------- .text._Z20depth_sources_kernelP7double2PhS1_Pdiddddiiij --------------------------
	.section	.text._Z20depth_sources_kernelP7double2PhS1_Pdiddddiiij,"ax",@progbits
	.align	128
        .global         _Z20depth_sources_kernelP7double2PhS1_Pdiddddiiij
        .type           _Z20depth_sources_kernelP7double2PhS1_Pdiddddiiij,@function
        .size           _Z20depth_sources_kernelP7double2PhS1_Pdiddddiiij,(.L_x_86 - _Z20depth_sources_kernelP7double2PhS1_Pdiddddiiij)
        .other          _Z20depth_sources_kernelP7double2PhS1_Pdiddddiiij,@"STO_CUDA_ENTRY STV_DEFAULT"
_Z20depth_sources_kernelP7double2PhS1_Pdiddddiiij:
.text._Z20depth_sources_kernelP7double2PhS1_Pdiddddiiij:
        /* <DEDUP_REMOVED lines=10> */
[----:B------:R-:W1:Y:S01]  /*00a0*/  LDC R0, c[0x0][0x3d0] ;  /* 0x0000f400ff007b82 */ /* 0x000e620000000800 */
[----:B------:R-:W-:Y:S01]  /*00b0*/  SHF.R.S32.HI R2, RZ, 0x1f, R9 ;  /* 0x0000001fff027819 */ /* 0x000fe20000011409 */
[----:B------:R-:W2:Y:S01]  /*00c0*/  LDCU.64 UR4, c[0x0][0x358] ;  /* 0x00006b00ff0477ac */ /* 0x000ea20008000a00 */
[----:B0-----:R-:W-:-:S04]  /*00d0*/  IADD3 R10, P1, PT, R9, UR6, RZ ;  /* 0x00000006090a7c10 */ /* 0x001fc8000ff3e0ff */
[----:B------:R-:W-:Y:S02]  /*00e0*/  IADD3.X R11, PT, PT, R2, UR7, RZ, P1, !PT ;  /* 0x00000007020b7c10 */ /* 0x000fe40008ffe4ff */
[----:B-1----:R-:W-:-:S03]  /*00f0*/  ISETP.NE.AND P0, PT, R0, 0x1, PT ;  /* 0x000000010000780c */ /* 0x002fc60003f05270 */
[----:B--2---:R-:W2:Y:S10]  /*0100*/  LDG.E.U8 R0, desc[UR4][R10.64] ;  /* 0x000000040a007981 */ /* 0x004eb4000c1e1100 */
[----:B------:R-:W0:Y:S08]  /*0110*/  @P0 LDC.64 R12, c[0x0][0x390] ;  /* 0x0000e400ff0c0b82 */ /* 0x000e300000000a00 */
[----:B------:R-:W1:Y:S01]  /*0120*/  @!P0 LDC.64 R4, c[0x0][0x398] ;  /* 0x0000e600ff048b82 */ /* 0x000e620000000a00 */
[----:B------:R-:W3:Y:S01]  /*0130*/  MUFU.RCP64H R3, 255 ;  /* 0x406fe00000037908 */ /* 0x000ee20000001800 */
[----:B------:R-:W-:-:S02]  /*0140*/  IMAD.MOV.U32 R14, RZ, RZ, 0x0 ;  /* 0x00000000ff0e7424 */ /* 0x000fc400078e00ff */
[----:B------:R-:W-:-:S04]  /*0150*/  IMAD.MOV.U32 R15, RZ, RZ, 0x406fe000 ;  /* 0x406fe000ff0f7424 */ /* 0x000fc800078e00ff */
[----:B------:R-:W4:Y:S01]  /*0160*/  @P0 LDC R16, c[0x0][0x3d4] ;  /* 0x0000f500ff100b82 */ /* 0x000f220000000800 */
[----:B0-----:R-:W-:-:S05]  /*0170*/  @P0 IADD3 R12, P1, PT, R9, R12, RZ ;  /* 0x0000000c090c0210 */ /* 0x001fca0007f3e0ff */
[----:B------:R-:W-:-:S05]  /*0180*/  @P0 IMAD.X R13, R2, 0x1, R13, P1 ;  /* 0x00000001020d0824 */ /* 0x000fca00008e060d */
[----:B------:R0:W2:Y:S01]  /*0190*/  @P0 LDG.E.U8 R8, desc[UR4][R12.64] ;  /* 0x000000040c080981 */ /* 0x0000a2000c1e1100 */
[----:B-1----:R-:W-:-:S06]  /*01a0*/  @!P0 IMAD.WIDE R4, R9, 0x8, R4 ;  /* 0x0000000809048825 */ /* 0x002fcc00078e0204 */
[----:B------:R-:W5:Y:S01]  /*01b0*/  @!P0 LDG.E.64 R4, desc[UR4][R4.64] ;  /* 0x0000000404048981 */ /* 0x000f62000c1e1b00 */
[----:B------:R-:W-:-:S06]  /*01c0*/  IMAD.MOV.U32 R2, RZ, RZ, 0x1 ;  /* 0x00000001ff027424 */ /* 0x000fcc00078e00ff */
[----:B---3--:R-:W-:-:S08]  /*01d0*/  DFMA R6, R2, -R14, 1 ;  /* 0x3ff000000206742b */ /* 0x008fd0000000080e */
[----:B------:R-:W-:-:S08]  /*01e0*/  DFMA R6, R6, R6, R6 ;  /* 0x000000060606722b */ /* 0x000fd00000000006 */
[----:B------:R-:W-:-:S08]  /*01f0*/  DFMA R6, R2, R6, R2 ;  /* 0x000000060206722b */ /* 0x000fd00000000002 */
[----:B------:R-:W-:-:S08]  /*0200*/  DFMA R2, R6, -R14, 1 ;  /* 0x3ff000000602742b */ /* 0x000fd0000000080e */
[----:B------:R-:W-:Y:S01]  /*0210*/  DFMA R2, R6, R2, R6 ;  /* 0x000000020602722b */ /* 0x000fe20000000006 */
[----:B----4-:R-:W-:Y:S01]  /*0220*/  @P0 I2F.F64.U32 R6, R16 ;  /* 0x0000001000060312 */ /* 0x010fe20000201800 */
[----:B------:R-:W-:Y:S07]  /*0230*/  BSSY.RECONVERGENT B0, `(.L_x_62) ;  /* 0x0000011000007945 */ /* 0x000fee0003800200 */
[----:B--2---:R-:W0:Y:S02]  /*0240*/  I2F.F64.U16 R10, R0 ;  /* 0x00000000000a7312 */ /* 0x004e240000101800 */
[----:B0-----:R-:W-:-:S08]  /*0250*/  DMUL R12, R10, R2 ;  /* 0x000000020a0c7228 */ /* 0x001fd00000000000 */
[----:B------:R-:W-:-:S08]  /*0260*/  DFMA R14, R12, -255, R10 ;  /* 0xc06fe0000c0e782b */ /* 0x000fd0000000000a */
[----:B------:R-:W-:Y:S01]  /*0270*/  DFMA R2, R2, R14, R12 ;  /* 0x0000000e0202722b */ /* 0x000fe2000000000c */
[----:B------:R-:W-:-:S09]  /*0280*/  FSETP.GEU.AND P3, PT, |R11|, 6.5827683646048100446e-37, PT ;  /* 0x036000000b00780b */ /* 0x000fd20003f6e200 */
[----:B------:R-:W-:Y:S01]  /*0290*/  FFMA R14, RZ, 3.748046875, R3 ;  /* 0x406fe000ff0e7823 */ /* 0x000fe20000000003 */
[----:B------:R-:W0:Y:S04]  /*02a0*/  @P0 I2F.F64.U16 R12, R8 ;  /* 0x00000008000c0312 */ /* 0x000e280000101800 */
[----:B------:R-:W-:Y:S02]  /*02b0*/  FSETP.GT.AND P2, PT, |R14|, 1.469367938527859385e-39, PT ;  /* 0x001000000e00780b */ /* 0x000fe40003f44200 */
[----:B------:R-:W-:Y:S01]  /*02c0*/  ISETP.NE.AND P1, PT, R0, RZ, PT ;  /* 0x000000ff0000720c */ /* 0x000fe20003f25270 */
[----:B0-----:R-:W-:-:S03]  /*02d0*/  @P0 DADD R4, R6, -R12 ;  /* 0x0000000006040229 */ /* 0x001fc6000000080c */
[----:B------:R-:W-:-:S07]  /*02e0*/  FSEL R7, RZ, 1.875, !P1 ;  /* 0x3ff00000ff077808 */ /* 0x000fce0004800000 */
[----:B------:R-:W-:Y:S05]  /*02f0*/  @P2 BRA P3, `(.L_x_63) ;  /* 0x0000000000102947 */ /* 0x000fea0001800000 */
[----:B------:R-:W-:-:S07]  /*0300*/  MOV R0, 0x320 ;  /* 0x0000032000007802 */ /* 0x000fce0000000f00 */
[----:B-----5:R-:W-:Y:S05]  /*0310*/  CALL.REL.NOINC `($__internal_4_$__cuda_sm20_div_rn_f64_full) ;  /* 0x0000000000707944 */ /* 0x020fea0003c00000 */
[----:B------:R-:W-:Y:S02]  /*0320*/  IMAD.MOV.U32 R2, RZ, RZ, R16 ;  /* 0x000000ffff027224 */ /* 0x000fe400078e0010 */
[----:B------:R-:W-:-:S07]  /*0330*/  IMAD.MOV.U32 R3, RZ, RZ, R17 ;  /* 0x000000ffff037224 */ /* 0x000fce00078e0011 */
.L_x_63:
[----:B------:R-:W-:Y:S05]  /*0340*/  BSYNC.RECONVERGENT B0 ;  /* 0x0000000000007941 */ /* 0x000fea0003800200 */
.L_x_62:
[----:B------:R-:W0:Y:S01]  /*0350*/  LDC.64 R10, c[0x0][0x380] ;  /* 0x0000e000ff0a7b82 */ /* 0x000e220000000a00 */
[----:B------:R-:W1:Y:S01]  /*0360*/  LDCU UR6, c[0x0][0x3a0] ;  /* 0x00007400ff0677ac */ /* 0x000e620008000800 */
[----:B------:R-:W2:Y:S06]  /*0370*/  LDCU.64 UR8, c[0x0][0x3c0] ;  /* 0x00007800ff0877ac */ /* 0x000eac0008000a00 */
[----:B------:R-:W2:Y:S08]  /*0380*/  LDC.64 R20, c[0x0][0x3a8] ;  /* 0x0000ea00ff147b82 */ /* 0x000eb00000000a00 */
[----:B------:R-:W3:Y:S01]  /*0390*/  LDC.64 R18, c[0x0][0x3b0] ;  /* 0x0000ec00ff127b82 */ /* 0x000ee20000000a00 */
[----:B0-----:R-:W-:-:S07]  /*03a0*/  IMAD.WIDE R8, R9, 0x10, R10 ;  /* 0x0000001009087825 */ /* 0x001fce00078e020a */
[----:B------:R-:W0:Y:S01]  /*03b0*/  LDC.64 R22, c[0x0][0x3b8] ;  /* 0x0000ee00ff167b82 */ /* 0x000e220000000a00 */
[----:B------:R-:W4:Y:S01]  /*03c0*/  LDG.E.64 R10, desc[UR4][R8.64+0x8] ;  /* 0x00000804080a7981 */ /* 0x000f22000c1e1b00 */
[----:B-1----:R-:W1:Y:S01]  /*03d0*/  I2F.F64 R12, UR6 ;  /* 0x00000006000c7d12 */ /* 0x002e620008201c00 */
[----:B------:R-:W-:Y:S01]  /*03e0*/  IMAD.MOV.U32 R6, RZ, RZ, RZ ;  /* 0x000000ffff067224 */ /* 0x000fe200078e00ff */
[----:B--2---:R-:W-:-:S05]  /*03f0*/  DMUL R16, R20, UR8 ;  /* 0x0000000814107c28 */ /* 0x004fca0008000000 */
[----:B------:R-:W-:Y:S02]  /*0400*/  DMUL R2, R2, R6 ;  /* 0x0000000602027228 */ /* 0x000fe40000000000 */
[----:B---3--:R-:W-:Y:S02]  /*0410*/  DMUL R14, R18, UR8 ;  /* 0x00000008120e7c28 */ /* 0x008fe40008000000 */
[----:B-1---5:R-:W-:Y:S01]  /*0420*/  DSETP.NEU.AND P0, PT, R4, R12, PT ;  /* 0x0000000c0400722a */ /* 0x022fe20003f0d000 */
[----:B------:R-:W-:Y:S01]  /*0430*/  IMAD.MOV.U32 R12, RZ, RZ, RZ ;  /* 0x000000ffff0c7224 */ /* 0x000fe200078e00ff */
[----:B0-----:R-:W-:-:S04]  /*0440*/  DFMA R4, R18, R22, R16 ;  /* 0x000000161204722b */ /* 0x001fc80000000010 */
[----:B------:R-:W-:Y:S01]  /*0450*/  DFMA R14, R20, R22, -R14 ;  /* 0x00000016140e722b */ /* 0x000fe2000000080e */
[----:B------:R-:W-:-:S06]  /*0460*/  FSEL R13, RZ, 1.875, P0 ;  /* 0x3ff00000ff0d7808 */ /* 0x000fcc0000000000 */
[----:B------:R-:W-:Y:S02]  /*0470*/  DMUL R2, R2, R12 ;  /* 0x0000000c02027228 */ /* 0x000fe40000000000 */
[-C--:B----4-:R-:W-:Y:S02]  /*0480*/  DMUL R6, R4, R10.reuse ;  /* 0x0000000a04067228 */ /* 0x090fe40000000000 */
[----:B------:R-:W-:-:S06]  /*0490*/  DMUL R10, R14, R10 ;  /* 0x0000000a0e0a7228 */ /* 0x000fcc0000000000 */
[C---:B------:R-:W-:Y:S02]  /*04a0*/  DFMA R12, R2.reuse, R14, -R6 ;  /* 0x0000000e020c722b */ /* 0x040fe40000000806 */
[----:B------:R-:W-:-:S07]  /*04b0*/  DFMA R14, R2, R4, R10 ;  /* 0x00000004020e722b */ /* 0x000fce000000000a */
[----:B------:R-:W-:Y:S01]  /*04c0*/  STG.E.128 desc[UR4][R8.64], R12 ;  /* 0x0000000c08007986 */ /* 0x000fe2000c101d04 */
[----:B------:R-:W-:Y:S05]  /*04d0*/  EXIT ;  /* 0x000000000000794d */ /* 0x000fea0003800000 */
        .weak           $__internal_4_$__cuda_sm20_div_rn_f64_full
        .type           $__internal_4_$__cuda_sm20_div_rn_f64_full,@function
        .size           $__internal_4_$__cuda_sm20_div_rn_f64_full,(.L_x_86 - $__internal_4_$__cuda_sm20_div_rn_f64_full)
$__internal_4_$__cuda_sm20_div_rn_f64_full:
[----:B------:R-:W-:Y:S01]  /*04e0*/  IMAD.MOV.U32 R3, RZ, RZ, 0x3fffe000 ;  /* 0x3fffe000ff037424 */ /* 0x000fe200078e00ff */
        /* <DEDUP_REMOVED lines=31> */
[----:B------:R-:W-:Y:S02]  /*06e0*/  IMAD.MOV.U32 R11, RZ, RZ, 0x40600000 ;  /* 0x40600000ff0b7424 */ /* 0x000fe400078e00ff */
[----:B------:R-:W-:-:S03]  /*06f0*/  IMAD.MOV.U32 R10, RZ, RZ, RZ ;  /* 0x000000ffff0a7224 */ /* 0x000fc600078e00ff */
[----:B------:R-:W-:-:S04]  /*0700*/  VIADDMNMX R8, R8, -R11, 0xb9600000, !PT ;  /* 0xb960000008087446 */ /* 0x000fc8000780090b */
[----:B------:R-:W-:-:S05]  /*0710*/  VIMNMX R8, PT, PT, R8, 0x46a00000, PT ;  /* 0x46a0000008087848 */ /* 0x000fca0003fe0100 */
[----:B------:R-:W-:-:S04]  /*0720*/  IMAD.IADD R8, R8, 0x1, -R17 ;  /* 0x0000000108087824 */ /* 0x000fc800078e0a11 */
        /* <DEDUP_REMOVED lines=21> */
.L_x_65:
        /* <DEDUP_REMOVED lines=15> */
.L_x_67:
[----:B------:R-:W-:Y:S01]  /*0970*/  LOP3.LUT R17, R11, 0x80000, RZ, 0xfc, !PT ;  /* 0x000800000b117812 */ /* 0x000fe200078efcff */
[----:B------:R-:W-:-:S07]  /*0980*/  IMAD.MOV.U32 R16, RZ, RZ, R10 ;  /* 0x000000ffff107224 */ /* 0x000fce00078e000a */
.L_x_66:
[----:B------:R-:W-:Y:S05]  /*0990*/  BSYNC.RECONVERGENT B1 ;  /* 0x0000000000017941 */ /* 0x000fea0003800200 */
.L_x_64:
[----:B------:R-:W-:Y:S02]  /*09a0*/  IMAD.MOV.U32 R2, RZ, RZ, R0 ;  /* 0x000000ffff027224 */ /* 0x000fe400078e0000 */
[----:B------:R-:W-:-:S04]  /*09b0*/  IMAD.MOV.U32 R3, RZ, RZ, 0x0 ;  /* 0x00000000ff037424 */ /* 0x000fc800078e00ff */
[----:B------:R-:W-:Y:S05]  /*09c0*/  RET.REL.NODEC R2 `(_Z20depth_sources_kernelP7double2PhS1_Pdiddddiiij) ;  /* 0xfffffff4028c7950 */ /* 0x000fea0003c3ffff */
.L_x_68:
        /* <DEDUP_REMOVED lines=11> */
.L_x_86:


//--------------------- .text._Z8fftShiftiiiP7double2S0_b --------------------------
	.section	.text._Z8fftShiftiiiP7double2S0_b,"ax",@progbits
	.align	128
        .global         _Z8fftShiftiiiP7double2S0_b
        .type           _Z8fftShiftiiiP7double2S0_b,@function
        .size           _Z8fftShiftiiiP7double2S0_b,(.L_x_87 - _Z8fftShiftiiiP7double2S0_b)
        .other          _Z8fftShiftiiiP7double2S0_b,@"STO_CUDA_ENTRY STV_DEFAULT"
_Z8fftShiftiiiP7double2S0_b:
.text._Z8fftShiftiiiP7double2S0_b:
[----:B------:R-:W-:Y:S01]  /*0000*/  LDC R1, c[0x0][0x37c] ;  /* 0x0000df00ff017b82 */ /* 0x000fe20000000800 */
[----:B------:R-:W0:Y:S07]  /*0010*/  S2R R31, SR_TID.X ;  /* 0x00000000001f7919 */ /* 0x000e2e0000002100 */
[----:B------:R-:W0:Y:S01]  /*0020*/  S2UR UR4, SR_CTAID.X ;  /* 0x00000000000479c3 */ /* 0x000e220000002500 */
[----:B------:R-:W1:Y:S07]  /*0030*/  LDCU UR5, c[0x0][0x380] ;  /* 0x00007000ff0577ac */ /* 0x000e6e0008000800 */
[----:B------:R-:W0:Y:S02]  /*0040*/  LDC R32, c[0x0][0x360] ;  /* 0x0000d800ff207b82 */ /* 0x000e240000000800 */
[----:B0-----:R-:W-:-:S05]  /*0050*/  IMAD R31, R32, UR4, R31 ;  /* 0x00000004201f7c24 */ /* 0x001fca000f8e021f */
[----:B-1----:R-:W-:-:S13]  /*0060*/  ISETP.GE.AND P0, PT, R31, UR5, PT ;  /* 0x000000051f007c0c */ /* 0x002fda000bf06270 */
[----:B------:R-:W-:Y:S05]  /*0070*/  @P0 EXIT ;  /* 0x000000000000094d */ /* 0x000fea0003800000 */
[----:B------:R-:W0:Y:S01]  /*0080*/  LDCU UR5, c[0x0][0x388] ;  /* 0x00007100ff0577ac */ /* 0x000e220008000800 */
[----:B------:R-:W1:Y:S01]  /*0090*/  LDC.U8 R0, c[0x0][0x3a0] ;  /* 0x0000e800ff007b82 */ /* 0x000e620000000000 */
[----:B------:R-:W0:Y:S01]  /*00a0*/  LDCU UR4, c[0x0][0x384] ;  /* 0x00007080ff0477ac */ /* 0x000e220008000800 */
[----:B------:R-:W2:Y:S06]  /*00b0*/  LDCU UR7, c[0x0][0x370] ;  /* 0x00006e00ff0777ac */ /* 0x000eac0008000800 */
[----:B------:R-:W3:Y:S01]  /*00c0*/  LDC R30, c[0x0][0x384] ;  /* 0x0000e100ff1e7b82 */ /* 0x000ee20000000800 */
[----:B------:R-:W4:Y:S01]  /*00d0*/  LDCU.64 UR8, c[0x0][0x358] ;  /* 0x00006b00ff0877ac */ /* 0x000f220008000a00 */
[----:B------:R-:W1:Y:S06]  /*00e0*/  LDCU UR10, c[0x0][0x388] ;  /* 0x00007100ff0a77ac */ /* 0x000e6c0008000800 */
[----:B------:R-:W3:Y:S01]  /*00f0*/  LDC.64 R12, c[0x0][0x390] ;  /* 0x0000e400ff0c7b82 */ /* 0x000ee20000000a00 */
[----:B0-----:R-:W-:-:S02]  /*0100*/  UIMAD UR6, UR5, UR4, URZ ;  /* 0x00000004050672a4 */ /* 0x001fc4000f8e02ff */
[----:B------:R-:W-:-:S05]  /*0110*/  ULEA.HI UR4, UR4, UR4, URZ, 0x1 ;  /* 0x0000000404047291 */ /* 0x000fca000f8f08ff */
[----:B------:R-:W0:Y:S01]  /*0120*/  LDC.64 R14, c[0x0][0x398] ;  /* 0x0000e600ff0e7b82 */ /* 0x000e220000000a00 */
[----:B-1----:R-:W-:Y:S01]  /*0130*/  PRMT R0, R0, 0x8880, RZ ;  /* 0x0000888000007816 */ /* 0x002fe200000000ff */
[----:B------:R-:W-:Y:S01]  /*0140*/  ULEA.HI UR5, UR5, UR5, URZ, 0x1 ;  /* 0x0000000505057291 */ /* 0x000fe2000f8f08ff */
[----:B--2---:R-:W-:Y:S01]  /*0150*/  IMAD R32, R32, UR7, RZ ;  /* 0x0000000720207c24 */ /* 0x004fe2000f8e02ff */
[----:B------:R-:W-:Y:S01]  /*0160*/  USHF.R.S32.HI UR4, URZ, 0x1, UR4 ;  /* 0x00000001ff047899 */ /* 0x000fe20008011404 */
[----:B------:R-:W-:Y:S01]  /*0170*/  ISETP.NE.AND P0, PT, R0, 0x1, PT ;  /* 0x000000010000780c */ /* 0x000fe20003f05270 */
[----:B------:R-:W1:Y:S01]  /*0180*/  I2F.F64 R2, UR6 ;  /* 0x0000000600027d12 */ /* 0x000e620008201c00 */
[----:B------:R-:W-:Y:S01]  /*0190*/  USHF.R.S32.HI UR5, URZ, 0x1, UR5 ;  /* 0x00000001ff057899 */ /* 0x000fe20008011405 */
[----:B------:R-:W2:Y:S01]  /*01a0*/  LDCU UR6, c[0x0][0x380] ;  /* 0x00007000ff0677ac */ /* 0x000ea20008000800 */
[----:B-1----:R-:W-:Y:S02]  /*01b0*/  FSEL R16, R2, RZ, !P0 ;  /* 0x000000ff02107208 */ /* 0x002fe40004000000 */
[----:B---34-:R-:W-:-:S08]  /*01c0*/  FSEL R17, R3, 1.875, !P0 ;  /* 0x3ff0000003117808 */ /* 0x018fd00004000000 */
.L_x_73:
[----:B------:R-:W-:-:S04]  /*01d0*/  IABS R5, R30 ;  /* 0x0000001e00057213 */ /* 0x000fc80000000000 */
[----:B------:R-:W1:Y:S08]  /*01e0*/  I2F.RP R0, R5 ;  /* 0x0000000500007306 */ /* 0x000e700000209400 */
[----:B-1----:R-:W1:Y:S02]  /*01f0*/  MUFU.RCP R0, R0 ;  /* 0x0000000000007308 */ /* 0x002e640000001000 */
[----:B-1----:R-:W-:-:S06]  /*0200*/  VIADD R2, R0, 0xffffffe ;  /* 0x0ffffffe00027836 */ /* 0x002fcc0000000000 */
[----:B------:R1:W3:Y:S02]  /*0210*/  F2I.FTZ.U32.TRUNC.NTZ R3, R2 ;  /* 0x0000000200037305 */ /* 0x0002e4000021f000 */
[----:B-1----:R-:W-:Y:S02]  /*0220*/  IMAD.MOV.U32 R2, RZ, RZ, RZ ;  /* 0x000000ffff027224 */ /* 0x002fe400078e00ff */
        /* <DEDUP_REMOVED lines=14> */
[----:B------:R-:W-:-:S06]  /*0310*/  @P0 VIADD R3, R3, 0x1 ;  /* 0x0000000103030836 */ /* 0x000fcc0000000000 */
[----:B------:R-:W-:Y:S01]  /*0320*/  @!P2 IMAD.MOV R3, RZ, RZ, -R3 ;  /* 0x000000ffff03a224 */ /* 0x000fe200078e0a03 */
[----:B------:R-:W-:-:S05]  /*0330*/  @!P1 LOP3.LUT R3, RZ, R30, RZ, 0x33, !PT ;  /* 0x0000001eff039212 */ /* 0x000fca00078e33ff */
[----:B------:R-:W-:Y:S02]  /*0340*/  IMAD.MOV R0, RZ, RZ, -R3 ;  /* 0x000000ffff007224 */ /* 0x000fe400078e0a03 */
[----:B------:R-:W-:Y:S02]  /*0350*/  VIADD R2, R3, -UR5 ;  /* 0x8000000503027c36 */ /* 0x000fe40008000000 */
[----:B------:R-:W-:-:S03]  /*0360*/  IMAD R0, R30, R0, R31 ;  /* 0x000000001e007224 */ /* 0x000fc600078e021f */
[----:B------:R-:W-:Y:S01]  /*0370*/  SHF.R.S32.HI R4, RZ, 0x1f, R2 ;  /* 0x0000001fff047819 */ /* 0x000fe20000011402 */
[----:B------:R-:W-:-:S03]  /*0380*/  VIADD R0, R0, -UR4 ;  /* 0x8000000400007c36 */ /* 0x000fc60008000000 */
[----:B------:R-:W-:Y:S02]  /*0390*/  LOP3.LUT R5, R4, UR10, RZ, 0xc0, !PT ;  /* 0x0000000a04057c12 */ /* 0x000fe4000f8ec0ff */
[----:B------:R-:W-:-:S03]  /*03a0*/  SHF.R.S32.HI R3, RZ, 0x1f, R0 ;  /* 0x0000001fff037819 */ /* 0x000fc60000011400 */
[----:B------:R-:W-:Y:S01]  /*03b0*/  IMAD.IADD R5, R2, 0x1, R5 ;  /* 0x0000000102057824 */ /* 0x000fe200078e0205 */
[----:B------:R-:W-:-:S05]  /*03c0*/  LOP3.LUT R3, R3, R30, RZ, 0xc0, !PT ;  /* 0x0000001e03037212 */ /* 0x000fca00078ec0ff */
[----:B------:R-:W-:-:S04]  /*03d0*/  IMAD.IADD R3, R0, 0x1, R3 ;  /* 0x0000000100037824 */ /* 0x000fc800078e0203 */
[----:B------:R-:W-:-:S04]  /*03e0*/  IMAD R3, R5, R30, R3 ;  /* 0x0000001e05037224 */ /* 0x000fc800078e0203 */
[----:B------:R-:W-:-:S06]  /*03f0*/  IMAD.WIDE R8, R3, 0x10, R12 ;  /* 0x0000001003087825 */ /* 0x000fcc00078e020c */
[----:B------:R-:W3:Y:S01]  /*0400*/  LDG.E.128 R8, desc[UR8][R8.64] ;  /* 0x0000000808087981 */ /* 0x000ee2000c1e1d00 */
[----:B------:R-:W1:Y:S01]  /*0410*/  MUFU.RCP64H R3, R17 ;  /* 0x0000001100037308 */ /* 0x000e620000001800 */
[----:B------:R-:W-:Y:S01]  /*0420*/  IMAD.MOV.U32 R2, RZ, RZ, 0x1 ;  /* 0x00000001ff027424 */ /* 0x000fe200078e00ff */
[----:B------:R-:W-:Y:S05]  /*0430*/  BSSY.RECONVERGENT B0, `(.L_x_69) ;  /* 0x0000015000007945 */ /* 0x000fea0003800200 */
[----:B-1----:R-:W-:-:S08]  /*0440*/  DFMA R4, -R16, R2, 1 ;  /* 0x3ff000001004742b */ /* 0x002fd00000000102 */
[----:B------:R-:W-:-:S08]  /*0450*/  DFMA R4, R4, R4, R4 ;  /* 0x000000040404722b */ /* 0x000fd00000000004 */
[----:B------:R-:W-:-:S08]  /*0460*/  DFMA R4, R2, R4, R2 ;  /* 0x000000040204722b */ /* 0x000fd00000000002 */
[----:B------:R-:W-:-:S08]  /*0470*/  DFMA R2, -R16, R4, 1 ;  /* 0x3ff000001002742b */ /* 0x000fd00000000104 */
[----:B------:R-:W-:-:S08]  /*0480*/  DFMA R2, R4, R2, R4 ;  /* 0x000000020402722b */ /* 0x000fd00000000004 */
[----:B---3--:R-:W-:Y:S01]  /*0490*/  DMUL R4, R8, R2 ;  /* 0x0000000208047228 */ /* 0x008fe20000000000 */
[----:B------:R-:W-:-:S07]  /*04a0*/  FSETP.GEU.AND P1, PT, |R9|, 6.5827683646048100446e-37, PT ;  /* 0x036000000900780b */ /* 0x000fce0003f2e200 */
[----:B------:R-:W-:-:S08]  /*04b0*/  DFMA R6, -R16, R4, R8 ;  /* 0x000000041006722b */ /* 0x000fd00000000108 */
[----:B------:R-:W-:-:S10]  /*04c0*/  DFMA R4, R2, R6, R4 ;  /* 0x000000060204722b */ /* 0x000fd40000000004 */
[----:B------:R-:W-:-:S05]  /*04d0*/  FFMA R0, RZ, R17, R5 ;  /* 0x00000011ff007223 */ /* 0x000fca0000000005 */
[----:B------:R-:W-:-:S13]  /*04e0*/  FSETP.GT.AND P0, PT, |R0|, 1.469367938527859385e-39, PT ;  /* 0x001000000000780b */ /* 0x000fda0003f04200 */
[----:B------:R-:W-:Y:S05]  /*04f0*/  @P0 BRA P1, `(.L_x_70) ;  /* 0x0000000000200947 */ /* 0x000fea0000800000 */
[----:B------:R-:W-:Y:S01]  /*0500*/  IMAD.MOV.U32 R20, RZ, RZ, R8 ;  /* 0x000000ffff147224 */ /* 0x000fe200078e0008 */
[----:B------:R-:W-:Y:S01]  /*0510*/  MOV R0, 0x560 ;  /* 0x0000056000007802 */ /* 0x000fe20000000f00 */
[----:B------:R-:W-:Y:S02]  /*0520*/  IMAD.MOV.U32 R21, RZ, RZ, R9 ;  /* 0x000000ffff157224 */ /* 0x000fe400078e0009 */
[----:B------:R-:W-:Y:S02]  /*0530*/  IMAD.MOV.U32 R18, RZ, RZ, R16 ;  /* 0x000000ffff127224 */ /* 0x000fe400078e0010 */
[----:B------:R-:W-:-:S07]  /*0540*/  IMAD.MOV.U32 R19, RZ, RZ, R17 ;  /* 0x000000ffff137224 */ /* 0x000fce00078e0011 */
[----:B0-2---:R-:W-:Y:S05]  /*0550*/  CALL.REL.NOINC `($__internal_5_$__cuda_sm20_div_rn_f64_full) ;  /* 0x00000000007c7944 */ /* 0x005fea0003c00000 */
[----:B------:R-:W-:Y:S02]  /*0560*/  IMAD.MOV.U32 R4, RZ, RZ, R6 ;  /* 0x000000ffff047224 */ /* 0x000fe400078e0006 */
[----:B------:R-:W-:-:S07]  /*0570*/  IMAD.MOV.U32 R5, RZ, RZ, R7 ;  /* 0x000000ffff057224 */ /* 0x000fce00078e0007 */
.L_x_70:
[----:B--2---:R-:W-:Y:S05]  /*0580*/  BSYNC.RECONVERGENT B0 ;  /* 0x0000000000007941 */ /* 0x004fea0003800200 */
.L_x_69:
[----:B------:R-:W1:Y:S01]  /*0590*/  MUFU.RCP64H R3, R17 ;  /* 0x0000001100037308 */ /* 0x000e620000001800 */
[----:B------:R-:W-:Y:S01]  /*05a0*/  IMAD.MOV.U32 R2, RZ, RZ, 0x1 ;  /* 0x00000001ff027424 */ /* 0x000fe200078e00ff */
[----:B------:R-:W-:Y:S01]  /*05b0*/  FSETP.GEU.AND P1, PT, |R11|, 6.5827683646048100446e-37, PT ;  /* 0x036000000b00780b */ /* 0x000fe20003f2e200 */
[----:B------:R-:W-:Y:S04]  /*05c0*/  BSSY.RECONVERGENT B0, `(.L_x_71) ;  /* 0x0000013000007945 */ /* 0x000fe80003800200 */
[----:B-1----:R-:W-:-:S08]  /*05d0*/  DFMA R6, -R16, R2, 1 ;  /* 0x3ff000001006742b */ /* 0x002fd00000000102 */
[----:B------:R-:W-:-:S08]  /*05e0*/  DFMA R6, R6, R6, R6 ;  /* 0x000000060606722b */ /* 0x000fd00000000006 */
[----:B------:R-:W-:-:S08]  /*05f0*/  DFMA R6, R2, R6, R2 ;  /* 0x000000060206722b */ /* 0x000fd00000000002 */
[----:B------:R-:W-:-:S08]  /*0600*/  DFMA R2, -R16, R6, 1 ;  /* 0x3ff000001002742b */ /* 0x000fd00000000106 */
[----:B------:R-:W-:-:S08]  /*0610*/  DFMA R8, R6, R2, R6 ;  /* 0x000000020608722b */ /* 0x000fd00000000006 */
[----:B------:R-:W-:-:S08]  /*0620*/  DMUL R6, R10, R8 ;  /* 0x000000080a067228 */ /* 0x000fd00000000000 */
[----:B------:R-:W-:-:S08]  /*0630*/  DFMA R2, -R16, R6, R10 ;  /* 0x000000061002722b */ /* 0x000fd0000000010a */
[----:B------:R-:W-:Y:S01]  /*0640*/  DFMA R6, R8, R2, R6 ;  /* 0x000000020806722b */ /* 0x000fe20000000006 */
[----:B0-----:R-:W-:-:S09]  /*0650*/  IMAD.WIDE R8, R31, 0x10, R14 ;  /* 0x000000101f087825 */ /* 0x001fd200078e020e */
        /* <DEDUP_REMOVED lines=8> */
[----:B------:R-:W-:Y:S05]  /*06e0*/  CALL.REL.NOINC `($__internal_5_$__cuda_sm20_div_rn_f64_full) ;  /* 0x0000000000187944 */ /* 0x000fea0003c00000 */
.L_x_72:
[----:B------:R-:W-:Y:S05]  /*06f0*/  BSYNC.RECONVERGENT B0 ;  /* 0x0000000000007941 */ /* 0x000fea0003800200 */
.L_x_71:
[----:B------:R1:W-:Y:S01]  /*0700*/  STG.E.128 desc[UR8][R8.64], R4 ;  /* 0x0000000408007986 */ /* 0x0003e2000c101d08 */
[----:B------:R-:W-:-:S05]  /*0710*/  IMAD.IADD R31, R32, 0x1, R31 ;  /* 0x00000001201f7824 */ /* 0x000fca00078e021f */
[----:B------:R-:W-:-:S13]  /*0720*/  ISETP.GE.AND P0, PT, R31, UR6, PT ;  /* 0x000000061f007c0c */ /* 0x000fda000bf06270 */
[----:B-1----:R-:W-:Y:S05]  /*0730*/  @!P0 BRA `(.L_x_73) ;  /* 0xfffffff800a48947 */ /* 0x002fea000383ffff */
[----:B------:R-:W-:Y:S05]  /*0740*/  EXIT ;  /* 0x000000000000794d */ /* 0x000fea0003800000 */
        .weak           $__internal_5_$__cuda_sm20_div_rn_f64_full
        .type           $__internal_5_$__cuda_sm20_div_rn_f64_full,@function
        .size           $__internal_5_$__cuda_sm20_div_rn_f64_full,(.L_x_87 - $__internal_5_$__cuda_sm20_div_rn_f64_full)
$__internal_5_$__cuda_sm20_div_rn_f64_full:
[C---:B------:R-:W-:Y:S01]  /*0750*/  FSETP.GEU.AND P0, PT, |R19|.reuse, 1.469367938527859385e-39, PT ;  /* 0x001000001300780b */ /* 0x040fe20003f0e200 */
[----:B------:R-:W-:Y:S01]  /*0760*/  IMAD.MOV.U32 R24, RZ, RZ, 0x1 ;  /* 0x00000001ff187424 */ /* 0x000fe200078e00ff */
[----:B------:R-:W-:Y:S01]  /*0770*/  LOP3.LUT R6, R19, 0x800fffff, RZ, 0xc0, !PT ;  /* 0x800fffff13067812 */ /* 0x000fe200078ec0ff */
[----:B------:R-:W-:Y:S01]  /*0780*/  BSSY.RECONVERGENT B1, `(.L_x_74) ;  /* 0x0000054000017945 */ /* 0x000fe20003800200 */
[C---:B------:R-:W-:Y:S02]  /*0790*/  FSETP.GEU.AND P2, PT, |R21|.reuse, 1.469367938527859385e-39, PT ;  /* 0x001000001500780b */ /* 0x040fe40003f4e200 */
[----:B------:R-:W-:Y:S01]  /*07a0*/  LOP3.LUT R7, R6, 0x3ff00000, RZ, 0xfc, !PT ;  /* 0x3ff0000006077812 */ /* 0x000fe200078efcff */
[----:B------:R-:W-:Y:S01]  /*07b0*/  IMAD.MOV.U32 R6, RZ, RZ, R18 ;  /* 0x000000ffff067224 */ /* 0x000fe200078e0012 */
[----:B------:R-:W-:Y:S02]  /*07c0*/  LOP3.LUT R2, R21, 0x7ff00000, RZ, 0xc0, !PT ;  /* 0x7ff0000015027812 */ /* 0x000fe400078ec0ff */
[----:B------:R-:W-:-:S03]  /*07d0*/  LOP3.LUT R33, R19, 0x7ff00000, RZ, 0xc0, !PT ;  /* 0x7ff0000013217812 */ /* 0x000fc600078ec0ff */
[----:B------:R-:W-:Y:S01]  /*07e0*/  @!P0 DMUL R6, R18, 8.98846567431157953865e+307 ;  /* 0x7fe0000012068828 */ /* 0x000fe20000000000 */
[----:B------:R-:W-:-:S03]  /*07f0*/  ISETP.GE.U32.AND P1, PT, R2, R33, PT ;  /* 0x000000210200720c */ /* 0x000fc60003f26070 */
[----:B------:R-:W-:Y:S02]  /*0800*/  @!P2 LOP3.LUT R3, R19, 0x7ff00000, RZ, 0xc0, !PT ;  /* 0x7ff000001303a812 */ /* 0x000fe400078ec0ff */
[----:B------:R-:W0:Y:S02]  /*0810*/  MUFU.RCP64H R25, R7 ;  /* 0x0000000700197308 */ /* 0x000e240000001800 */
[----:B------:R-:W-:Y:S01]  /*0820*/  @!P2 ISETP.GE.U32.AND P3, PT, R2, R3, PT ;  /* 0x000000030200a20c */ /* 0x000fe20003f66070 */
[----:B------:R-:W-:Y:S01]  /*0830*/  IMAD.MOV.U32 R3, RZ, RZ, 0x1ca00000 ;  /* 0x1ca00000ff037424 */ /* 0x000fe200078e00ff */
[----:B------:R-:W-:-:S04]  /*0840*/  @!P0 LOP3.LUT R33, R7, 0x7ff00000, RZ, 0xc0, !PT ;  /* 0x7ff0000007218812 */ /* 0x000fc800078ec0ff */
[----:B------:R-:W-:-:S04]  /*0850*/  @!P2 SEL R27, R3, 0x63400000, !P3 ;  /* 0x63400000031ba807 */ /* 0x000fc80005800000 */
[----:B------:R-:W-:-:S04]  /*0860*/  @!P2 LOP3.LUT R28, R27, 0x80000000, R21, 0xf8, !PT ;  /* 0x800000001b1ca812 */ /* 0x000fc800078ef815 */
[----:B------:R-:W-:Y:S01]  /*0870*/  @!P2 LOP3.LUT R29, R28, 0x100000, RZ, 0xfc, !PT ;  /* 0x001000001c1da812 */ /* 0x000fe200078efcff */
[----:B0-----:R-:W-:Y:S01]  /*0880*/  DFMA R22, R24, -R6, 1 ;  /* 0x3ff000001816742b */ /* 0x001fe20000000806 */
[----:B------:R-:W-:-:S07]  /*0890*/  @!P2 IMAD.MOV.U32 R28, RZ, RZ, RZ ;  /* 0x000000ffff1ca224 */ /* 0x000fce00078e00ff */
[----:B------:R-:W-:-:S08]  /*08a0*/  DFMA R22, R22, R22, R22 ;  /* 0x000000161616722b */ /* 0x000fd00000000016 */
[----:B------:R-:W-:Y:S01]  /*08b0*/  DFMA R24, R24, R22, R24 ;  /* 0x000000161818722b */ /* 0x000fe20000000018 */
[----:B------:R-:W-:Y:S01]  /*08c0*/  SEL R23, R3, 0x63400000, !P1 ;  /* 0x6340000003177807 */ /* 0x000fe20004800000 */
[----:B------:R-:W-:-:S03]  /*08d0*/  IMAD.MOV.U32 R22, RZ, RZ, R20 ;  /* 0x000000ffff167224 */ /* 0x000fc600078e0014 */
[----:B------:R-:W-:-:S03]  /*08e0*/  LOP3.LUT R23, R23, 0x800fffff, R21, 0xf8, !PT ;  /* 0x800fffff17177812 */ /* 0x000fc600078ef815 */
[----:B------:R-:W-:-:S03]  /*08f0*/  DFMA R26, R24, -R6, 1 ;  /* 0x3ff00000181a742b */ /* 0x000fc60000000806 */
[----:B------:R-:W-:-:S05]  /*0900*/  @!P2 DFMA R22, R22, 2, -R28 ;  /* 0x400000001616a82b */ /* 0x000fca000000081c */
[----:B------:R-:W-:-:S08]  /*0910*/  DFMA R24, R24, R26, R24 ;  /* 0x0000001a1818722b */ /* 0x000fd00000000018 */
[----:B------:R-:W-:-:S08]  /*0920*/  DMUL R26, R24, R22 ;  /* 0x00000016181a7228 */ /* 0x000fd00000000000 */
[----:B------:R-:W-:-:S08]  /*0930*/  DFMA R28, R26, -R6, R22 ;  /* 0x800000061a1c722b */ /* 0x000fd00000000016 */
[----:B------:R-:W-:Y:S01]  /*0940*/  DFMA R28, R24, R28, R26 ;  /* 0x0000001c181c722b */ /* 0x000fe2000000001a */
[----:B------:R-:W-:Y:S01]  /*0950*/  IMAD.MOV.U32 R24, RZ, RZ, R2 ;  /* 0x000000ffff187224 */ /* 0x000fe200078e0002 */
[----:B------:R-:W-:Y:S01]  /*0960*/  @!P2 LOP3.LUT R24, R23, 0x7ff00000, RZ, 0xc0, !PT ;  /* 0x7ff000001718a812 */ /* 0x000fe200078ec0ff */
[----:B------:R-:W-:-:S04]  /*0970*/  VIADD R26, R33, 0xffffffff ;  /* 0xffffffff211a7836 */ /* 0x000fc80000000000 */
[----:B------:R-:W-:-:S05]  /*0980*/  VIADD R25, R24, 0xffffffff ;  /* 0xffffffff18197836 */ /* 0x000fca0000000000 */
[----:B------:R-:W-:-:S04]  /*0990*/  ISETP.GT.U32.AND P0, PT, R25, 0x7feffffe, PT ;  /* 0x7feffffe1900780c */ /* 0x000fc80003f04070 */
[----:B------:R-:W-:-:S13]  /*09a0*/  ISETP.GT.U32.OR P0, PT, R26, 0x7feffffe, P0 ;  /* 0x7feffffe1a00780c */ /* 0x000fda0000704470 */
[----:B------:R-:W-:Y:S05]  /*09b0*/  @P0 BRA `(.L_x_75) ;  /* 0x00000000006c0947 */ /* 0x000fea0003800000 */
[----:B------:R-:W-:Y:S01]  /*09c0*/  LOP3.LUT R21, R19, 0x7ff00000, RZ, 0xc0, !PT ;  /* 0x7ff0000013157812 */ /* 0x000fe200078ec0ff */
[----:B------:R-:W-:-:S03]  /*09d0*/  IMAD.MOV.U32 R24, RZ, RZ, RZ ;  /* 0x000000ffff187224 */ /* 0x000fc600078e00ff */
[CC--:B------:R-:W-:Y:S02]  /*09e0*/  VIADDMNMX R20, R2.reuse, -R21.reuse, 0xb9600000, !PT ;  /* 0xb960000002147446 */ /* 0x0c0fe40007800915 */
[----:B------:R-:W-:Y:S02]  /*09f0*/  ISETP.GE.U32.AND P0, PT, R2, R21, PT ;  /* 0x000000150200720c */ /* 0x000fe40003f06070 */
[----:B------:R-:W-:Y:S02]  /*0a00*/  VIMNMX R20, PT, PT, R20, 0x46a00000, PT ;  /* 0x46a0000014147848 */ /* 0x000fe40003fe0100 */
[----:B------:R-:W-:-:S05]  /*0a10*/  SEL R3, R3, 0x63400000, !P0 ;  /* 0x6340000003037807 */ /* 0x000fca0004000000 */
        /* <DEDUP_REMOVED lines=21> */
.L_x_75:
        /* <DEDUP_REMOVED lines=16> */
.L_x_78:
[----:B------:R-:W-:Y:S01]  /*0c70*/  LOP3.LUT R3, R19, 0x80000, RZ, 0xfc, !PT ;  /* 0x0008000013037812 */ /* 0x000fe200078efcff */
[----:B------:R-:W-:Y:S01]  /*0c80*/  IMAD.MOV.U32 R2, RZ, RZ, R18 ;  /* 0x000000ffff027224 */ /* 0x000fe200078e0012 */
[----:B------:R-:W-:Y:S06]  /*0c90*/  BRA `(.L_x_76) ;  /* 0x0000000000087947 */ /* 0x000fec0003800000 */
.L_x_77:
[----:B------:R-:W-:Y:S01]  /*0ca0*/  LOP3.LUT R3, R21, 0x80000, RZ, 0xfc, !PT ;  /* 0x0008000015037812 */ /* 0x000fe200078efcff */
[----:B------:R-:W-:-:S07]  /*0cb0*/  IMAD.MOV.U32 R2, RZ, RZ, R20 ;  /* 0x000000ffff027224 */ /* 0x000fce00078e0014 */
.L_x_76:
[----:B------:R-:W-:Y:S05]  /*0cc0*/  BSYNC.RECONVERGENT B1 ;  /* 0x0000000000017941 */ /* 0x000fea0003800200 */
.L_x_74:
[----:B------:R-:W-:Y:S02]  /*0cd0*/  IMAD.MOV.U32 R6, RZ, RZ, R2 ;  /* 0x000000ffff067224 */ /* 0x000fe400078e0002 */
[----:B------:R-:W-:Y:S02]  /*0ce0*/  IMAD.MOV.U32 R7, RZ, RZ, R3 ;  /* 0x000000ffff077224 */ /* 0x000fe400078e0003 */
[----:B------:R-:W-:Y:S02]  /*0cf0*/  IMAD.MOV.U32 R2, RZ, RZ, R0 ;  /* 0x000000ffff027224 */ /* 0x000fe400078e0000 */
[----:B------:R-:W-:-:S04]  /*0d00*/  IMAD.MOV.U32 R3, RZ, RZ, 0x0 ;  /* 0x00000000ff037424 */ /* 0x000fc800078e00ff */
[----:B------:R-:W-:Y:S05]  /*0d10*/  RET.REL.NODEC R2 `(_Z8fftShiftiiiP7double2S0_b) ;  /* 0xfffffff002b87950 */ /* 0x000fea0003c3ffff */
.L_x_79:
        /* <DEDUP_REMOVED lines=14> */
.L_x_87:


//--------------------- .nv.global.init           --------------------------
	.section	.nv.global.init,"aw",@progbits
	.align	8
.nv.global.init:
	.type		__cudart_i2opi_d,@object
	.size		__cudart_i2opi_d,(.L_0 - __cudart_i2opi_d)
__cudart_i2opi_d:
        /*0000*/ 	.byte	0x08, 0x5d, 0x8d, 0x1f, 0xb1, 0x5f, 0xfb, 0x6b, 0xea, 0x92, 0x52, 0x8a, 0xf7, 0x39, 0x07, 0x3d
        /* <DEDUP_REMOVED lines=8> */
.L_0:


//--------------------- .nv.shared.reserved.0     --------------------------
	.section	.nv.shared.reserved.0,"aw",@nobits
	.weak		__nv_reservedSMEM_offset_0_alias
	.size		__nv_reservedSMEM_offset_0_alias, 0, 64
	.other		__nv_reservedSMEM_offset_0_alias,@"STO_CUDA_RESERVED_SHARED STV_DEFAULT"
__nv_reservedSMEM_offset_0_alias:
	.zero		0
	.zero		64


//--------------------- .nv.constant0._Z24change_depth_quan_kernelPdPhiiiddddd --------------------------
	.section	.nv.constant0._Z24change_depth_quan_kernelPdPhiiiddddd,"a",@progbits
	.sectionflags	@""
	.align	4
.nv.constant0._Z24change_depth_quan_kernelPdPhiiiddddd:
	.zero		968


//--------------------- .nv.constant0._Z9getFringeiiP7double2S0_iiddddd --------------------------
	.section	.nv.constant0._Z9getFringeiiP7double2S0_iiddddd,"a",@progbits
	.sectionflags	@""
	.align	4
.nv.constant0._Z9getFringeiiP7double2S0_iiddddd:
	.zero		968


//--------------------- .nv.constant0._Z10cropFringeiiP7double2S0_iiii --------------------------
	.section	.nv.constant0._Z10cropFringeiiP7double2S0_iiii,"a",@progbits
	.sectionflags	@""
	.align	4
.nv.constant0._Z10cropFringeiiP7double2S0_iiii:
	.zero		936


//--------------------- .nv.constant0._Z28propagation_angularsp_kernelP7double2S0_iiddddddd --------------------------
	.section	.nv.constant0._Z28propagation_angularsp_kernelP7double2S0_iiddddddd,"a",@progbits
	.sectionflags	@""
	.align	4
.nv.constant0._Z28propagation_angularsp_kernelP7double2S0_iiddddddd:
	.zero		976


//--------------------- .nv.constant0._Z20depth_sources_kernelP7double2PhS1_Pdiddddiiij --------------------------
	.section	.nv.constant0._Z20depth_sources_kernelP7double2PhS1_Pdiddddiiij,"a",@progbits
	.sectionflags	@""
	.align	4
.nv.constant0._Z20depth_sources_kernelP7double2PhS1_Pdiddddiiij:
	.zero		984


//--------------------- .nv.constant0._Z8fftShiftiiiP7double2S0_b --------------------------
	.section	.nv.constant0._Z8fftShiftiiiP7double2S0_b,"a",@progbits
	.sectionflags	@""
	.align	4
.nv.constant0._Z8fftShiftiiiP7double2S0_b:
	.zero		929


//--------------------- SYMBOLS --------------------------

	.type		.nv.reservedSmem.offset0,@object
	.size		.nv.reservedSmem.offset0,0x4
